//
// Generated by NVIDIA NVVM Compiler
//
// Compiler Build ID: CL-36424714
// Cuda compilation tools, release 13.0, V13.0.88
// Based on NVVM 20.0.0
//

.version 9.0
.target sm_100
.address_size 64

	// .globl	_Z15create_nn_arrayPiS_ii

.visible .entry _Z15create_nn_arrayPiS_ii(
	.param .u64 .ptr .align 1 _Z15create_nn_arrayPiS_ii_param_0,
	.param .u64 .ptr .align 1 _Z15create_nn_arrayPiS_ii_param_1,
	.param .u32 _Z15create_nn_arrayPiS_ii_param_2,
	.param .u32 _Z15create_nn_arrayPiS_ii_param_3
)
{
	.reg .pred 	%p<6>;
	.reg .b32 	%r<17>;
	.reg .b64 	%rd<9>;

	ld.param.u64 	%rd1, [_Z15create_nn_arrayPiS_ii_param_0];
	ld.param.u64 	%rd2, [_Z15create_nn_arrayPiS_ii_param_1];
	ld.param.u32 	%r4, [_Z15create_nn_arrayPiS_ii_param_2];
	ld.param.u32 	%r3, [_Z15create_nn_arrayPiS_ii_param_3];
	mov.u32 	%r5, %ctaid.x;
	mov.u32 	%r6, %ntid.x;
	mov.u32 	%r7, %tid.x;
	mad.lo.s32 	%r1, %r5, %r6, %r7;
	mov.u32 	%r8, %ctaid.y;
	mov.u32 	%r9, %ntid.y;
	mov.u32 	%r10, %tid.y;
	mad.lo.s32 	%r2, %r8, %r9, %r10;
	setp.ge.s32 	%p1, %r1, %r4;
	setp.gt.s32 	%p2, %r2, %r3;
	or.pred  	%p3, %p1, %p2;
	setp.lt.s32 	%p4, %r1, %r2;
	or.pred  	%p5, %p4, %p3;
	@%p5 bra 	$L__BB0_2;
	cvta.to.global.u64 	%rd3, %rd1;
	cvta.to.global.u64 	%rd4, %rd2;
	mad.lo.s32 	%r11, %r1, %r1, %r1;
	shr.u32 	%r12, %r11, 1;
	add.s32 	%r13, %r12, %r2;
	mul.wide.u32 	%rd5, %r13, 4;
	add.s64 	%rd6, %rd3, %rd5;
	ld.global.u32 	%r14, [%rd6];
	mad.lo.s32 	%r15, %r1, %r3, %r1;
	add.s32 	%r16, %r15, %r2;
	mul.wide.u32 	%rd7, %r16, 4;
	add.s64 	%rd8, %rd4, %rd7;
	st.global.u32 	[%rd8], %r14;
$L__BB0_2:
	ret;

}
	// .globl	_Z25calculate_distance_matrixIdEvPT_S1_Piii
.visible .entry _Z25calculate_distance_matrixIdEvPT_S1_Piii(
	.param .u64 .ptr .align 1 _Z25calculate_distance_matrixIdEvPT_S1_Piii_param_0,
	.param .u64 .ptr .align 1 _Z25calculate_distance_matrixIdEvPT_S1_Piii_param_1,
	.param .u64 .ptr .align 1 _Z25calculate_distance_matrixIdEvPT_S1_Piii_param_2,
	.param .u32 _Z25calculate_distance_matrixIdEvPT_S1_Piii_param_3,
	.param .u32 _Z25calculate_distance_matrixIdEvPT_S1_Piii_param_4
)
{
	.reg .pred 	%p<13>;
	.reg .b32 	%r<43>;
	.reg .b64 	%rd<41>;
	.reg .b64 	%fd<83>;

	ld.param.u64 	%rd8, [_Z25calculate_distance_matrixIdEvPT_S1_Piii_param_0];
	ld.param.u64 	%rd6, [_Z25calculate_distance_matrixIdEvPT_S1_Piii_param_1];
	ld.param.u64 	%rd7, [_Z25calculate_distance_matrixIdEvPT_S1_Piii_param_2];
	ld.param.u32 	%r19, [_Z25calculate_distance_matrixIdEvPT_S1_Piii_param_3];
	ld.param.u32 	%r18, [_Z25calculate_distance_matrixIdEvPT_S1_Piii_param_4];
	cvta.to.global.u64 	%rd1, %rd8;
	mov.u32 	%r20, %ctaid.x;
	mov.u32 	%r21, %ntid.x;
	mov.u32 	%r22, %tid.x;
	mad.lo.s32 	%r1, %r20, %r21, %r22;
	mov.u32 	%r23, %ctaid.y;
	mov.u32 	%r24, %ntid.y;
	mov.u32 	%r25, %tid.y;
	mad.lo.s32 	%r2, %r23, %r24, %r25;
	setp.lt.s32 	%p1, %r1, %r2;
	setp.gt.s32 	%p2, %r1, %r19;
	or.pred  	%p3, %p1, %p2;
	@%p3 bra 	$L__BB1_14;
	setp.lt.s32 	%p4, %r18, 1;
	mov.f64 	%fd82, 0d0000000000000000;
	@%p4 bra 	$L__BB1_13;
	mul.lo.s32 	%r3, %r18, %r1;
	mul.lo.s32 	%r4, %r18, %r2;
	and.b32  	%r5, %r18, 7;
	setp.lt.u32 	%p5, %r18, 8;
	mov.f64 	%fd82, 0d0000000000000000;
	mov.b32 	%r41, 0;
	@%p5 bra 	$L__BB1_5;
	and.b32  	%r41, %r18, 2147483640;
	neg.s32 	%r39, %r41;
	add.s64 	%rd2, %rd1, 32;
	mul.wide.u32 	%rd9, %r4, 8;
	add.s64 	%rd40, %rd2, %rd9;
	mov.f64 	%fd82, 0d0000000000000000;
	mov.u32 	%r38, %r3;
$L__BB1_4:
	.pragma "nounroll";
	mul.wide.s32 	%rd10, %r38, 8;
	add.s64 	%rd11, %rd2, %rd10;
	ld.global.f64 	%fd17, [%rd11+-32];
	ld.global.f64 	%fd18, [%rd40+-32];
	sub.f64 	%fd19, %fd17, %fd18;
	fma.rn.f64 	%fd20, %fd19, %fd19, %fd82;
	ld.global.f64 	%fd21, [%rd11+-24];
	ld.global.f64 	%fd22, [%rd40+-24];
	sub.f64 	%fd23, %fd21, %fd22;
	fma.rn.f64 	%fd24, %fd23, %fd23, %fd20;
	ld.global.f64 	%fd25, [%rd11+-16];
	ld.global.f64 	%fd26, [%rd40+-16];
	sub.f64 	%fd27, %fd25, %fd26;
	fma.rn.f64 	%fd28, %fd27, %fd27, %fd24;
	ld.global.f64 	%fd29, [%rd11+-8];
	ld.global.f64 	%fd30, [%rd40+-8];
	sub.f64 	%fd31, %fd29, %fd30;
	fma.rn.f64 	%fd32, %fd31, %fd31, %fd28;
	ld.global.f64 	%fd33, [%rd11];
	ld.global.f64 	%fd34, [%rd40];
	sub.f64 	%fd35, %fd33, %fd34;
	fma.rn.f64 	%fd36, %fd35, %fd35, %fd32;
	ld.global.f64 	%fd37, [%rd11+8];
	ld.global.f64 	%fd38, [%rd40+8];
	sub.f64 	%fd39, %fd37, %fd38;
	fma.rn.f64 	%fd40, %fd39, %fd39, %fd36;
	ld.global.f64 	%fd41, [%rd11+16];
	ld.global.f64 	%fd42, [%rd40+16];
	sub.f64 	%fd43, %fd41, %fd42;
	fma.rn.f64 	%fd44, %fd43, %fd43, %fd40;
	ld.global.f64 	%fd45, [%rd11+24];
	ld.global.f64 	%fd46, [%rd40+24];
	sub.f64 	%fd47, %fd45, %fd46;
	fma.rn.f64 	%fd82, %fd47, %fd47, %fd44;
	add.s32 	%r39, %r39, 8;
	add.s32 	%r38, %r38, 8;
	add.s64 	%rd40, %rd40, 64;
	setp.ne.s32 	%p6, %r39, 0;
	@%p6 bra 	$L__BB1_4;
$L__BB1_5:
	setp.eq.s32 	%p7, %r5, 0;
	@%p7 bra 	$L__BB1_13;
	and.b32  	%r13, %r18, 3;
	setp.lt.u32 	%p8, %r5, 4;
	@%p8 bra 	$L__BB1_8;
	add.s32 	%r27, %r41, %r3;
	mul.wide.s32 	%rd12, %r27, 8;
	add.s64 	%rd13, %rd1, %rd12;
	ld.global.f64 	%fd49, [%rd13];
	add.s32 	%r28, %r41, %r4;
	mul.wide.u32 	%rd14, %r28, 8;
	add.s64 	%rd15, %rd1, %rd14;
	ld.global.f64 	%fd50, [%rd15];
	sub.f64 	%fd51, %fd49, %fd50;
	fma.rn.f64 	%fd52, %fd51, %fd51, %fd82;
	ld.global.f64 	%fd53, [%rd13+8];
	cvt.u64.u32 	%rd16, %r4;
	cvt.u64.u32 	%rd17, %r41;
	add.s64 	%rd18, %rd17, %rd16;
	shl.b64 	%rd19, %rd18, 3;
	add.s64 	%rd20, %rd1, %rd19;
	ld.global.f64 	%fd54, [%rd20+8];
	sub.f64 	%fd55, %fd53, %fd54;
	fma.rn.f64 	%fd56, %fd55, %fd55, %fd52;
	ld.global.f64 	%fd57, [%rd13+16];
	ld.global.f64 	%fd58, [%rd20+16];
	sub.f64 	%fd59, %fd57, %fd58;
	fma.rn.f64 	%fd60, %fd59, %fd59, %fd56;
	ld.global.f64 	%fd61, [%rd13+24];
	ld.global.f64 	%fd62, [%rd20+24];
	sub.f64 	%fd63, %fd61, %fd62;
	fma.rn.f64 	%fd82, %fd63, %fd63, %fd60;
	add.s32 	%r41, %r41, 4;
$L__BB1_8:
	setp.eq.s32 	%p9, %r13, 0;
	@%p9 bra 	$L__BB1_13;
	setp.eq.s32 	%p10, %r13, 1;
	@%p10 bra 	$L__BB1_11;
	add.s32 	%r29, %r41, %r3;
	mul.wide.s32 	%rd21, %r29, 8;
	add.s64 	%rd22, %rd1, %rd21;
	ld.global.f64 	%fd65, [%rd22];
	add.s32 	%r30, %r41, %r4;
	mul.wide.u32 	%rd23, %r30, 8;
	add.s64 	%rd24, %rd1, %rd23;
	ld.global.f64 	%fd66, [%rd24];
	sub.f64 	%fd67, %fd65, %fd66;
	fma.rn.f64 	%fd68, %fd67, %fd67, %fd82;
	ld.global.f64 	%fd69, [%rd22+8];
	cvt.u64.u32 	%rd25, %r4;
	cvt.u64.u32 	%rd26, %r41;
	add.s64 	%rd27, %rd26, %rd25;
	shl.b64 	%rd28, %rd27, 3;
	add.s64 	%rd29, %rd1, %rd28;
	ld.global.f64 	%fd70, [%rd29+8];
	sub.f64 	%fd71, %fd69, %fd70;
	fma.rn.f64 	%fd82, %fd71, %fd71, %fd68;
	add.s32 	%r41, %r41, 2;
$L__BB1_11:
	and.b32  	%r31, %r18, 1;
	setp.eq.b32 	%p11, %r31, 1;
	not.pred 	%p12, %p11;
	@%p12 bra 	$L__BB1_13;
	add.s32 	%r32, %r41, %r3;
	mul.wide.s32 	%rd30, %r32, 8;
	add.s64 	%rd31, %rd1, %rd30;
	ld.global.f64 	%fd72, [%rd31];
	add.s32 	%r33, %r41, %r4;
	mul.wide.u32 	%rd32, %r33, 8;
	add.s64 	%rd33, %rd1, %rd32;
	ld.global.f64 	%fd73, [%rd33];
	sub.f64 	%fd74, %fd72, %fd73;
	fma.rn.f64 	%fd82, %fd74, %fd74, %fd82;
$L__BB1_13:
	mad.lo.s32 	%r34, %r1, %r1, %r1;
	shr.u32 	%r35, %r34, 1;
	add.s32 	%r36, %r35, %r2;
	cvta.to.global.u64 	%rd34, %rd6;
	mul.wide.u32 	%rd35, %r36, 8;
	add.s64 	%rd36, %rd34, %rd35;
	st.global.f64 	[%rd36], %fd82;
	add.s32 	%r37, %r2, 1;
	cvta.to.global.u64 	%rd37, %rd7;
	mul.wide.u32 	%rd38, %r36, 4;
	add.s64 	%rd39, %rd37, %rd38;
	st.global.u32 	[%rd39], %r37;
$L__BB1_14:
	ret;

}
	// .globl	_Z20sort_distance_matrixIdEvPT_Piii
.visible .entry _Z20sort_distance_matrixIdEvPT_Piii(
	.param .u64 .ptr .align 1 _Z20sort_distance_matrixIdEvPT_Piii_param_0,
	.param .u64 .ptr .align 1 _Z20sort_distance_matrixIdEvPT_Piii_param_1,
	.param .u32 _Z20sort_distance_matrixIdEvPT_Piii_param_2,
	.param .u32 _Z20sort_distance_matrixIdEvPT_Piii_param_3
)
{
	.reg .pred 	%p<13>;
	.reg .b32 	%r<44>;
	.reg .b64 	%rd<28>;
	.reg .b64 	%fd<4>;

	ld.param.u64 	%rd10, [_Z20sort_distance_matrixIdEvPT_Piii_param_0];
	ld.param.u64 	%rd11, [_Z20sort_distance_matrixIdEvPT_Piii_param_1];
	ld.param.u32 	%r20, [_Z20sort_distance_matrixIdEvPT_Piii_param_2];
	ld.param.u32 	%r19, [_Z20sort_distance_matrixIdEvPT_Piii_param_3];
	cvta.to.global.u64 	%rd1, %rd11;
	cvta.to.global.u64 	%rd2, %rd10;
	mov.u32 	%r21, %ctaid.x;
	mov.u32 	%r22, %ntid.x;
	mov.u32 	%r23, %tid.x;
	mad.lo.s32 	%r36, %r21, %r22, %r23;
	setp.ge.s32 	%p1, %r36, %r20;
	setp.le.s32 	%p2, %r36, %r19;
	or.pred  	%p3, %p1, %p2;
	setp.lt.s32 	%p4, %r36, 1;
	or.pred  	%p5, %p3, %p4;
	@%p5 bra 	$L__BB2_12;
	mad.lo.s32 	%r25, %r36, %r36, %r36;
	shr.u32 	%r2, %r25, 1;
	add.s64 	%rd3, %rd2, 8;
	cvt.u64.u32 	%rd12, %r25;
	shr.u64 	%rd4, %rd12, 1;
	add.s64 	%rd5, %rd1, 4;
	mov.b32 	%r37, 0;
	cvt.u64.u32 	%rd7, %r2;
$L__BB2_2:
	sub.s32 	%r27, %r36, %r37;
	shr.u32 	%r28, %r27, 31;
	add.s32 	%r29, %r27, %r28;
	shr.s32 	%r30, %r29, 1;
	add.s32 	%r31, %r37, %r2;
	add.s32 	%r32, %r31, %r30;
	mul.wide.s32 	%rd13, %r32, 8;
	add.s64 	%rd14, %rd2, %rd13;
	ld.global.f64 	%fd1, [%rd14];
	add.s32 	%r42, %r36, 1;
	setp.gt.s32 	%p6, %r37, %r42;
	mov.b32 	%r43, -1;
	@%p6 bra 	$L__BB2_10;
	add.s32 	%r41, %r37, -1;
$L__BB2_4:
	add.s32 	%r40, %r41, -1;
$L__BB2_5:
	cvt.s64.s32 	%rd15, %r41;
	add.s64 	%rd16, %rd4, %rd15;
	shl.b64 	%rd17, %rd16, 3;
	add.s64 	%rd18, %rd3, %rd17;
	add.s32 	%r41, %r41, 1;
	ld.global.f64 	%fd2, [%rd18];
	setp.lt.f64 	%p7, %fd2, %fd1;
	add.s32 	%r40, %r40, 1;
	@%p7 bra 	$L__BB2_5;
	cvt.s64.s32 	%rd6, %r40;
$L__BB2_7:
	add.s32 	%r43, %r42, -1;
	cvt.s64.s32 	%rd19, %r42;
	add.s64 	%rd8, %rd19, %rd7;
	shl.b64 	%rd20, %rd8, 3;
	add.s64 	%rd9, %rd2, %rd20;
	ld.global.f64 	%fd3, [%rd9+-8];
	setp.gt.f64 	%p8, %fd3, %fd1;
	mov.u32 	%r42, %r43;
	@%p8 bra 	$L__BB2_7;
	setp.ge.s32 	%p9, %r41, %r43;
	@%p9 bra 	$L__BB2_10;
	add.s64 	%rd21, %rd4, %rd6;
	shl.b64 	%rd22, %rd21, 3;
	add.s64 	%rd23, %rd3, %rd22;
	st.global.f64 	[%rd23], %fd3;
	st.global.f64 	[%rd9+-8], %fd2;
	shl.b64 	%rd24, %rd21, 2;
	add.s64 	%rd25, %rd5, %rd24;
	ld.global.u32 	%r33, [%rd25];
	shl.b64 	%rd26, %rd8, 2;
	add.s64 	%rd27, %rd1, %rd26;
	ld.global.u32 	%r34, [%rd27+-4];
	st.global.u32 	[%rd25], %r34;
	st.global.u32 	[%rd27+-4], %r33;
	mov.u32 	%r42, %r43;
	bra.uni 	$L__BB2_4;
$L__BB2_10:
	setp.eq.s32 	%p10, %r19, %r43;
	@%p10 bra 	$L__BB2_12;
	setp.lt.s32 	%p11, %r19, %r43;
	add.s32 	%r35, %r43, 1;
	selp.b32 	%r37, %r37, %r35, %p11;
	selp.b32 	%r36, %r43, %r36, %p11;
	setp.lt.s32 	%p12, %r37, %r36;
	@%p12 bra 	$L__BB2_2;
$L__BB2_12:
	ret;

}
	// .globl	_Z25calculate_distance_matrixIfEvPT_S1_Piii
.visible .entry _Z25calculate_distance_matrixIfEvPT_S1_Piii(
	.param .u64 .ptr .align 1 _Z25calculate_distance_matrixIfEvPT_S1_Piii_param_0,
	.param .u64 .ptr .align 1 _Z25calculate_distance_matrixIfEvPT_S1_Piii_param_1,
	.param .u64 .ptr .align 1 _Z25calculate_distance_matrixIfEvPT_S1_Piii_param_2,
	.param .u32 _Z25calculate_distance_matrixIfEvPT_S1_Piii_param_3,
	.param .u32 _Z25calculate_distance_matrixIfEvPT_S1_Piii_param_4
)
{
	.reg .pred 	%p<13>;
	.reg .b32 	%r<43>;
	.reg .b32 	%f<83>;
	.reg .b64 	%rd<40>;

	ld.param.u64 	%rd8, [_Z25calculate_distance_matrixIfEvPT_S1_Piii_param_0];
	ld.param.u64 	%rd6, [_Z25calculate_distance_matrixIfEvPT_S1_Piii_param_1];
	ld.param.u64 	%rd7, [_Z25calculate_distance_matrixIfEvPT_S1_Piii_param_2];
	ld.param.u32 	%r19, [_Z25calculate_distance_matrixIfEvPT_S1_Piii_param_3];
	ld.param.u32 	%r18, [_Z25calculate_distance_matrixIfEvPT_S1_Piii_param_4];
	cvta.to.global.u64 	%rd1, %rd8;
	mov.u32 	%r20, %ctaid.x;
	mov.u32 	%r21, %ntid.x;
	mov.u32 	%r22, %tid.x;
	mad.lo.s32 	%r1, %r20, %r21, %r22;
	mov.u32 	%r23, %ctaid.y;
	mov.u32 	%r24, %ntid.y;
	mov.u32 	%r25, %tid.y;
	mad.lo.s32 	%r2, %r23, %r24, %r25;
	setp.lt.s32 	%p1, %r1, %r2;
	setp.gt.s32 	%p2, %r1, %r19;
	or.pred  	%p3, %p1, %p2;
	@%p3 bra 	$L__BB3_14;
	setp.lt.s32 	%p4, %r18, 1;
	mov.f32 	%f82, 0f00000000;
	@%p4 bra 	$L__BB3_13;
	mul.lo.s32 	%r3, %r18, %r1;
	mul.lo.s32 	%r4, %r18, %r2;
	and.b32  	%r5, %r18, 7;
	setp.lt.u32 	%p5, %r18, 8;
	mov.f32 	%f82, 0f00000000;
	mov.b32 	%r41, 0;
	@%p5 bra 	$L__BB3_5;
	and.b32  	%r41, %r18, 2147483640;
	neg.s32 	%r39, %r41;
	add.s64 	%rd2, %rd1, 16;
	mul.wide.u32 	%rd9, %r4, 4;
	add.s64 	%rd39, %rd2, %rd9;
	mov.f32 	%f82, 0f00000000;
	mov.u32 	%r38, %r3;
$L__BB3_4:
	.pragma "nounroll";
	mul.wide.s32 	%rd10, %r38, 4;
	add.s64 	%rd11, %rd2, %rd10;
	ld.global.f32 	%f17, [%rd11+-16];
	ld.global.f32 	%f18, [%rd39+-16];
	sub.f32 	%f19, %f17, %f18;
	fma.rn.f32 	%f20, %f19, %f19, %f82;
	ld.global.f32 	%f21, [%rd11+-12];
	ld.global.f32 	%f22, [%rd39+-12];
	sub.f32 	%f23, %f21, %f22;
	fma.rn.f32 	%f24, %f23, %f23, %f20;
	ld.global.f32 	%f25, [%rd11+-8];
	ld.global.f32 	%f26, [%rd39+-8];
	sub.f32 	%f27, %f25, %f26;
	fma.rn.f32 	%f28, %f27, %f27, %f24;
	ld.global.f32 	%f29, [%rd11+-4];
	ld.global.f32 	%f30, [%rd39+-4];
	sub.f32 	%f31, %f29, %f30;
	fma.rn.f32 	%f32, %f31, %f31, %f28;
	ld.global.f32 	%f33, [%rd11];
	ld.global.f32 	%f34, [%rd39];
	sub.f32 	%f35, %f33, %f34;
	fma.rn.f32 	%f36, %f35, %f35, %f32;
	ld.global.f32 	%f37, [%rd11+4];
	ld.global.f32 	%f38, [%rd39+4];
	sub.f32 	%f39, %f37, %f38;
	fma.rn.f32 	%f40, %f39, %f39, %f36;
	ld.global.f32 	%f41, [%rd11+8];
	ld.global.f32 	%f42, [%rd39+8];
	sub.f32 	%f43, %f41, %f42;
	fma.rn.f32 	%f44, %f43, %f43, %f40;
	ld.global.f32 	%f45, [%rd11+12];
	ld.global.f32 	%f46, [%rd39+12];
	sub.f32 	%f47, %f45, %f46;
	fma.rn.f32 	%f82, %f47, %f47, %f44;
	add.s32 	%r39, %r39, 8;
	add.s32 	%r38, %r38, 8;
	add.s64 	%rd39, %rd39, 32;
	setp.ne.s32 	%p6, %r39, 0;
	@%p6 bra 	$L__BB3_4;
$L__BB3_5:
	setp.eq.s32 	%p7, %r5, 0;
	@%p7 bra 	$L__BB3_13;
	and.b32  	%r13, %r18, 3;
	setp.lt.u32 	%p8, %r5, 4;
	@%p8 bra 	$L__BB3_8;
	add.s32 	%r27, %r41, %r3;
	mul.wide.s32 	%rd12, %r27, 4;
	add.s64 	%rd13, %rd1, %rd12;
	ld.global.f32 	%f49, [%rd13];
	add.s32 	%r28, %r41, %r4;
	mul.wide.u32 	%rd14, %r28, 4;
	add.s64 	%rd15, %rd1, %rd14;
	ld.global.f32 	%f50, [%rd15];
	sub.f32 	%f51, %f49, %f50;
	fma.rn.f32 	%f52, %f51, %f51, %f82;
	ld.global.f32 	%f53, [%rd13+4];
	cvt.u64.u32 	%rd16, %r4;
	cvt.u64.u32 	%rd17, %r41;
	add.s64 	%rd18, %rd17, %rd16;
	shl.b64 	%rd19, %rd18, 2;
	add.s64 	%rd20, %rd1, %rd19;
	ld.global.f32 	%f54, [%rd20+4];
	sub.f32 	%f55, %f53, %f54;
	fma.rn.f32 	%f56, %f55, %f55, %f52;
	ld.global.f32 	%f57, [%rd13+8];
	ld.global.f32 	%f58, [%rd20+8];
	sub.f32 	%f59, %f57, %f58;
	fma.rn.f32 	%f60, %f59, %f59, %f56;
	ld.global.f32 	%f61, [%rd13+12];
	ld.global.f32 	%f62, [%rd20+12];
	sub.f32 	%f63, %f61, %f62;
	fma.rn.f32 	%f82, %f63, %f63, %f60;
	add.s32 	%r41, %r41, 4;
$L__BB3_8:
	setp.eq.s32 	%p9, %r13, 0;
	@%p9 bra 	$L__BB3_13;
	setp.eq.s32 	%p10, %r13, 1;
	@%p10 bra 	$L__BB3_11;
	add.s32 	%r29, %r41, %r3;
	mul.wide.s32 	%rd21, %r29, 4;
	add.s64 	%rd22, %rd1, %rd21;
	ld.global.f32 	%f65, [%rd22];
	add.s32 	%r30, %r41, %r4;
	mul.wide.u32 	%rd23, %r30, 4;
	add.s64 	%rd24, %rd1, %rd23;
	ld.global.f32 	%f66, [%rd24];
	sub.f32 	%f67, %f65, %f66;
	fma.rn.f32 	%f68, %f67, %f67, %f82;
	ld.global.f32 	%f69, [%rd22+4];
	cvt.u64.u32 	%rd25, %r4;
	cvt.u64.u32 	%rd26, %r41;
	add.s64 	%rd27, %rd26, %rd25;
	shl.b64 	%rd28, %rd27, 2;
	add.s64 	%rd29, %rd1, %rd28;
	ld.global.f32 	%f70, [%rd29+4];
	sub.f32 	%f71, %f69, %f70;
	fma.rn.f32 	%f82, %f71, %f71, %f68;
	add.s32 	%r41, %r41, 2;
$L__BB3_11:
	and.b32  	%r31, %r18, 1;
	setp.eq.b32 	%p11, %r31, 1;
	not.pred 	%p12, %p11;
	@%p12 bra 	$L__BB3_13;
	add.s32 	%r32, %r41, %r3;
	mul.wide.s32 	%rd30, %r32, 4;
	add.s64 	%rd31, %rd1, %rd30;
	ld.global.f32 	%f72, [%rd31];
	add.s32 	%r33, %r41, %r4;
	mul.wide.u32 	%rd32, %r33, 4;
	add.s64 	%rd33, %rd1, %rd32;
	ld.global.f32 	%f73, [%rd33];
	sub.f32 	%f74, %f72, %f73;
	fma.rn.f32 	%f82, %f74, %f74, %f82;
$L__BB3_13:
	mad.lo.s32 	%r34, %r1, %r1, %r1;
	shr.u32 	%r35, %r34, 1;
	add.s32 	%r36, %r35, %r2;
	cvta.to.global.u64 	%rd34, %rd6;
	mul.wide.u32 	%rd35, %r36, 4;
	add.s64 	%rd36, %rd34, %rd35;
	st.global.f32 	[%rd36], %f82;
	add.s32 	%r37, %r2, 1;
	cvta.to.global.u64 	%rd37, %rd7;
	add.s64 	%rd38, %rd37, %rd35;
	st.global.u32 	[%rd38], %r37;
$L__BB3_14:
	ret;

}
	// .globl	_Z20sort_distance_matrixIfEvPT_Piii
.visible .entry _Z20sort_distance_matrixIfEvPT_Piii(
	.param .u64 .ptr .align 1 _Z20sort_distance_matrixIfEvPT_Piii_param_0,
	.param .u64 .ptr .align 1 _Z20sort_distance_matrixIfEvPT_Piii_param_1,
	.param .u32 _Z20sort_distance_matrixIfEvPT_Piii_param_2,
	.param .u32 _Z20sort_distance_matrixIfEvPT_Piii_param_3
)
{
	.reg .pred 	%p<13>;
	.reg .b32 	%r<44>;
	.reg .b32 	%f<4>;
	.reg .b64 	%rd<27>;

	ld.param.u64 	%rd10, [_Z20sort_distance_matrixIfEvPT_Piii_param_0];
	ld.param.u64 	%rd11, [_Z20sort_distance_matrixIfEvPT_Piii_param_1];
	ld.param.u32 	%r20, [_Z20sort_distance_matrixIfEvPT_Piii_param_2];
	ld.param.u32 	%r19, [_Z20sort_distance_matrixIfEvPT_Piii_param_3];
	cvta.to.global.u64 	%rd1, %rd11;
	cvta.to.global.u64 	%rd2, %rd10;
	mov.u32 	%r21, %ctaid.x;
	mov.u32 	%r22, %ntid.x;
	mov.u32 	%r23, %tid.x;
	mad.lo.s32 	%r36, %r21, %r22, %r23;
	setp.ge.s32 	%p1, %r36, %r20;
	setp.le.s32 	%p2, %r36, %r19;
	or.pred  	%p3, %p1, %p2;
	setp.lt.s32 	%p4, %r36, 1;
	or.pred  	%p5, %p3, %p4;
	@%p5 bra 	$L__BB4_12;
	mad.lo.s32 	%r25, %r36, %r36, %r36;
	shr.u32 	%r2, %r25, 1;
	add.s64 	%rd3, %rd2, 4;
	cvt.u64.u32 	%rd12, %r25;
	shr.u64 	%rd4, %rd12, 1;
	add.s64 	%rd5, %rd1, 4;
	mov.b32 	%r37, 0;
	cvt.u64.u32 	%rd7, %r2;
$L__BB4_2:
	sub.s32 	%r27, %r36, %r37;
	shr.u32 	%r28, %r27, 31;
	add.s32 	%r29, %r27, %r28;
	shr.s32 	%r30, %r29, 1;
	add.s32 	%r31, %r37, %r2;
	add.s32 	%r32, %r31, %r30;
	mul.wide.s32 	%rd13, %r32, 4;
	add.s64 	%rd14, %rd2, %rd13;
	ld.global.f32 	%f1, [%rd14];
	add.s32 	%r42, %r36, 1;
	setp.gt.s32 	%p6, %r37, %r42;
	mov.b32 	%r43, -1;
	@%p6 bra 	$L__BB4_10;
	add.s32 	%r41, %r37, -1;
$L__BB4_4:
	add.s32 	%r40, %r41, -1;
$L__BB4_5:
	cvt.s64.s32 	%rd15, %r41;
	add.s64 	%rd16, %rd4, %rd15;
	shl.b64 	%rd17, %rd16, 2;
	add.s64 	%rd18, %rd3, %rd17;
	add.s32 	%r41, %r41, 1;
	ld.global.f32 	%f2, [%rd18];
	setp.lt.f32 	%p7, %f2, %f1;
	add.s32 	%r40, %r40, 1;
	@%p7 bra 	$L__BB4_5;
	cvt.s64.s32 	%rd19, %r40;
	add.s64 	%rd6, %rd4, %rd19;
$L__BB4_7:
	add.s32 	%r43, %r42, -1;
	cvt.s64.s32 	%rd20, %r42;
	add.s64 	%rd8, %rd20, %rd7;
	shl.b64 	%rd21, %rd8, 2;
	add.s64 	%rd9, %rd2, %rd21;
	ld.global.f32 	%f3, [%rd9+-4];
	setp.gt.f32 	%p8, %f3, %f1;
	mov.u32 	%r42, %r43;
	@%p8 bra 	$L__BB4_7;
	setp.ge.s32 	%p9, %r41, %r43;
	@%p9 bra 	$L__BB4_10;
	shl.b64 	%rd22, %rd6, 2;
	add.s64 	%rd23, %rd3, %rd22;
	st.global.f32 	[%rd23], %f3;
	st.global.f32 	[%rd9+-4], %f2;
	add.s64 	%rd24, %rd5, %rd22;
	ld.global.u32 	%r33, [%rd24];
	add.s64 	%rd26, %rd1, %rd21;
	ld.global.u32 	%r34, [%rd26+-4];
	st.global.u32 	[%rd24], %r34;
	st.global.u32 	[%rd26+-4], %r33;
	mov.u32 	%r42, %r43;
	bra.uni 	$L__BB4_4;
$L__BB4_10:
	setp.eq.s32 	%p10, %r19, %r43;
	@%p10 bra 	$L__BB4_12;
	setp.lt.s32 	%p11, %r19, %r43;
	add.s32 	%r35, %r43, 1;
	selp.b32 	%r37, %r37, %r35, %p11;
	selp.b32 	%r36, %r43, %r36, %p11;
	setp.lt.s32 	%p12, %r37, %r36;
	@%p12 bra 	$L__BB4_2;
$L__BB4_12:
	ret;

}


// ===== COMPILED SASS (sm_100) =====

	.target	sm_100

	.elftype	@"ET_EXEC"


//--------------------- .note.nv.tkinfo           --------------------------
	.section	.note.nv.tkinfo,"",@"SHT_NOTE"
	.sectionflags	@"SHF_NOTE_NV_TKINFO"
	.tkinfo
        /*0018*/ 	.word	0x00000002
        /*0030*/ 	.string	""
        /*0030*/ 	.string	"ptxas"
        /*0030*/ 	.string	"Cuda compilation tools, release 13.0, V13.0.88"
        /*0030*/ 	.string	"Build cuda_13.0.r13.0/compiler.36424714_0"
        /*0030*/ 	.string	"-arch sm_100 -m 64 "



//--------------------- .note.nv.cuinfo           --------------------------
	.section	.note.nv.cuinfo,"",@"SHT_NOTE"
	.sectionflags	@"SHF_NOTE_NV_CUINFO"
        /*0018*/ 	.short	0x0002
        /*001a*/ 	.short	0x0064
        /*001c*/ 	.short	0x0082
	.zero		2


//--------------------- .nv.info                  --------------------------
	.section	.nv.info,"",@"SHT_CUDA_INFO"
	.align	4


	//----- nvinfo : EIATTR_REGCOUNT
	.align		4
        /*0000*/ 	.byte	0x04, 0x2f
        /*0002*/ 	.short	(.L_1 - .L_0)
	.align		4
.L_0:
        /*0004*/ 	.word	index@(_Z15create_nn_arrayPiS_ii)
        /*0008*/ 	.word	0x0000000a


	//----- nvinfo : EIATTR_FRAME_SIZE
	.align		4
.L_1:
        /*000c*/ 	.byte	0x04, 0x11
        /*000e*/ 	.short	(.L_3 - .L_2)
	.align		4
.L_2:
        /*0010*/ 	.word	index@(_Z15create_nn_arrayPiS_ii)
        /*0014*/ 	.word	0x00000000


	//----- nvinfo : EIATTR_REGCOUNT
	.align		4
.L_3:
        /*0018*/ 	.byte	0x04, 0x2f
        /*001a*/ 	.short	(.L_5 - .L_4)
	.align		4
.L_4:
        /*001c*/ 	.word	index@(_Z25calculate_distance_matrixIdEvPT_S1_Piii)
        /*0020*/ 	.word	0x0000001f


	//----- nvinfo : EIATTR_FRAME_SIZE
	.align		4
.L_5:
        /*0024*/ 	.byte	0x04, 0x11
        /*0026*/ 	.short	(.L_7 - .L_6)
	.align		4
.L_6:
        /*0028*/ 	.word	index@(_Z25calculate_distance_matrixIdEvPT_S1_Piii)
        /*002c*/ 	.word	0x00000000


	//----- nvinfo : EIATTR_REGCOUNT
	.align		4
.L_7:
        /*0030*/ 	.byte	0x04, 0x2f
        /*0032*/ 	.short	(.L_9 - .L_8)
	.align		4
.L_8:
        /*0034*/ 	.word	index@(_Z20sort_distance_matrixIdEvPT_Piii)
        /*0038*/ 	.word	0x0000001c


	//----- nvinfo : EIATTR_FRAME_SIZE
	.align		4
.L_9:
        /*003c*/ 	.byte	0x04, 0x11
        /*003e*/ 	.short	(.L_11 - .L_10)
	.align		4
.L_10:
        /*0040*/ 	.word	index@(_Z20sort_distance_matrixIdEvPT_Piii)
        /*0044*/ 	.word	0x00000000


	//----- nvinfo : EIATTR_REGCOUNT
	.align		4
.L_11:
        /*0048*/ 	.byte	0x04, 0x2f
        /*004a*/ 	.short	(.L_13 - .L_12)
	.align		4
.L_12:
        /*004c*/ 	.word	index@(_Z25calculate_distance_matrixIfEvPT_S1_Piii)
        /*0050*/ 	.word	0x0000001f


	//----- nvinfo : EIATTR_FRAME_SIZE
	.align		4
.L_13:
        /*0054*/ 	.byte	0x04, 0x11
        /*0056*/ 	.short	(.L_15 - .L_14)
	.align		4
.L_14:
        /*0058*/ 	.word	index@(_Z25calculate_distance_matrixIfEvPT_S1_Piii)
        /*005c*/ 	.word	0x00000000


	//----- nvinfo : EIATTR_REGCOUNT
	.align		4
.L_15:
        /*0060*/ 	.byte	0x04, 0x2f
        /*0062*/ 	.short	(.L_17 - .L_16)
	.align		4
.L_16:
        /*0064*/ 	.word	index@(_Z20sort_distance_matrixIfEvPT_Piii)
        /*0068*/ 	.word	0x0000001a


	//----- nvinfo : EIATTR_FRAME_SIZE
	.align		4
.L_17:
        /*006c*/ 	.byte	0x04, 0x11
        /*006e*/ 	.short	(.L_19 - .L_18)
	.align		4
.L_18:
        /*0070*/ 	.word	index@(_Z20sort_distance_matrixIfEvPT_Piii)
        /*0074*/ 	.word	0x00000000


	//----- nvinfo : EIATTR_MIN_STACK_SIZE
	.align		4
.L_19:
        /*0078*/ 	.byte	0x04, 0x12
        /*007a*/ 	.short	(.L_21 - .L_20)
	.align		4
.L_20:
        /*007c*/ 	.word	index@(_Z20sort_distance_matrixIfEvPT_Piii)
        /*0080*/ 	.word	0x00000000


	//----- nvinfo : EIATTR_MIN_STACK_SIZE
	.align		4
.L_21:
        /*0084*/ 	.byte	0x04, 0x12
        /*0086*/ 	.short	(.L_23 - .L_22)
	.align		4
.L_22:
        /*0088*/ 	.word	index@(_Z25calculate_distance_matrixIfEvPT_S1_Piii)
        /*008c*/ 	.word	0x00000000


	//----- nvinfo : EIATTR_MIN_STACK_SIZE
	.align		4
.L_23:
        /*0090*/ 	.byte	0x04, 0x12
        /*0092*/ 	.short	(.L_25 - .L_24)
	.align		4
.L_24:
        /*0094*/ 	.word	index@(_Z20sort_distance_matrixIdEvPT_Piii)
        /*0098*/ 	.word	0x00000000


	//----- nvinfo : EIATTR_MIN_STACK_SIZE
	.align		4
.L_25:
        /*009c*/ 	.byte	0x04, 0x12
        /*009e*/ 	.short	(.L_27 - .L_26)
	.align		4
.L_26:
        /*00a0*/ 	.word	index@(_Z25calculate_distance_matrixIdEvPT_S1_Piii)
        /*00a4*/ 	.word	0x00000000


	//----- nvinfo : EIATTR_MIN_STACK_SIZE
	.align		4
.L_27:
        /*00a8*/ 	.byte	0x04, 0x12
        /*00aa*/ 	.short	(.L_29 - .L_28)
	.align		4
.L_28:
        /*00ac*/ 	.word	index@(_Z15create_nn_arrayPiS_ii)
        /*00b0*/ 	.word	0x00000000
.L_29:


//--------------------- .nv.compat                --------------------------
	.section	.nv.compat,"",@"SHT_CUDA_COMPAT_INFO"
	.align	4
        /*0000*/ 	.byte	0x02, 0x09, 0x00, 0x00, 0x02, 0x02, 0x01, 0x00, 0x02, 0x05, 0x05, 0x00, 0x03, 0x07, 0x01, 0x01
        /*0010*/ 	.byte	0x02, 0x03, 0x00, 0x00, 0x02, 0x06, 0x01, 0x00, 0x04, 0x0b, 0x08, 0x00, 0x01, 0x00, 0x00, 0x00
        /*0020*/ 	.byte	0x00, 0x00, 0x00, 0x00


//--------------------- .nv.info._Z20sort_distance_matrixIfEvPT_Piii --------------------------
	.section	.nv.info._Z20sort_distance_matrixIfEvPT_Piii,"",@"SHT_CUDA_INFO"
	.sectionflags	@""
	.align	4


	//----- nvinfo : EIATTR_CUDA_API_VERSION
	.align		4
        /*0000*/ 	.byte	0x04, 0x37
        /*0002*/ 	.short	(.L_31 - .L_30)
.L_30:
        /*0004*/ 	.word	0x00000082


	//----- nvinfo : EIATTR_KPARAM_INFO
	.align		4
.L_31:
        /*0008*/ 	.byte	0x04, 0x17
        /*000a*/ 	.short	(.L_33 - .L_32)
.L_32:
        /*000c*/ 	.word	0x00000000
        /*0010*/ 	.short	0x0003
        /*0012*/ 	.short	0x0014
        /*0014*/ 	.byte	0x00, 0xf0, 0x11, 0x00


	//----- nvinfo : EIATTR_KPARAM_INFO
	.align		4
.L_33:
        /*0018*/ 	.byte	0x04, 0x17
        /*001a*/ 	.short	(.L_35 - .L_34)
.L_34:
        /*001c*/ 	.word	0x00000000
        /*0020*/ 	.short	0x0002
        /*0022*/ 	.short	0x0010
        /*0024*/ 	.byte	0x00, 0xf0, 0x11, 0x00


	//----- nvinfo : EIATTR_KPARAM_INFO
	.align		4
.L_35:
        /*0028*/ 	.byte	0x04, 0x17
        /*002a*/ 	.short	(.L_37 - .L_36)
.L_36:
        /*002c*/ 	.word	0x00000000
        /*0030*/ 	.short	0x0001
        /*0032*/ 	.short	0x0008
        /*0034*/ 	.byte	0x00, 0xf5, 0x21, 0x00


	//----- nvinfo : EIATTR_KPARAM_INFO
	.align		4
.L_37:
        /*0038*/ 	.byte	0x04, 0x17
        /*003a*/ 	.short	(.L_39 - .L_38)
.L_38:
        /*003c*/ 	.word	0x00000000
        /*0040*/ 	.short	0x0000
        /*0042*/ 	.short	0x0000
        /*0044*/ 	.byte	0x00, 0xf5, 0x21, 0x00


	//----- nvinfo : EIATTR_SPARSE_MMA_MASK
	.align		4
.L_39:
        /*0048*/ 	.byte	0x03, 0x50
        /*004a*/ 	.short	0x0000


	//----- nvinfo : EIATTR_MAXREG_COUNT
	.align		4
        /*004c*/ 	.byte	0x03, 0x1b
        /*004e*/ 	.short	0x00ff


	//----- nvinfo : EIATTR_MERCURY_ISA_VERSION
	.align		4
        /*0050*/ 	.byte	0x03, 0x5f
        /*0052*/ 	.short	0x0101


	//----- nvinfo : EIATTR_VRC_CTA_INIT_COUNT
	.align		4
        /*0054*/ 	.byte	0x02, 0x4a
	.zero		1
	.zero		1


	//----- nvinfo : EIATTR_EXIT_INSTR_OFFSETS
	.align		4
        /*0058*/ 	.byte	0x04, 0x1c
        /*005a*/ 	.short	(.L_41 - .L_40)


	//   ....[0]....
.L_40:
        /*005c*/ 	.word	0x00000090


	//   ....[1]....
        /*0060*/ 	.word	0x00000520


	//   ....[2]....
        /*0064*/ 	.word	0x00000580


	//----- nvinfo : EIATTR_CRS_STACK_SIZE
	.align		4
.L_41:
        /*0068*/ 	.byte	0x04, 0x1e
        /*006a*/ 	.short	(.L_43 - .L_42)
.L_42:
        /*006c*/ 	.word	0x00000000


	//----- nvinfo : EIATTR_CBANK_PARAM_SIZE
	.align		4
.L_43:
        /*0070*/ 	.byte	0x03, 0x19
        /*0072*/ 	.short	0x0018


	//----- nvinfo : EIATTR_PARAM_CBANK
	.align		4
        /*0074*/ 	.byte	0x04, 0x0a
        /*0076*/ 	.short	(.L_45 - .L_44)
	.align		4
.L_44:
        /*0078*/ 	.word	index@(.nv.constant0._Z20sort_distance_matrixIfEvPT_Piii)
        /*007c*/ 	.short	0x0380
        /*007e*/ 	.short	0x0018


	//----- nvinfo : EIATTR_SW_WAR
	.align		4
.L_45:
        /*0080*/ 	.byte	0x04, 0x36
        /*0082*/ 	.short	(.L_47 - .L_46)
.L_46:
        /*0084*/ 	.word	0x00000008
.L_47:


//--------------------- .nv.info._Z25calculate_distance_matrixIfEvPT_S1_Piii --------------------------
	.section	.nv.info._Z25calculate_distance_matrixIfEvPT_S1_Piii,"",@"SHT_CUDA_INFO"
	.sectionflags	@""
	.align	4


	//----- nvinfo : EIATTR_CUDA_API_VERSION
	.align		4
        /*0000*/ 	.byte	0x04, 0x37
        /*0002*/ 	.short	(.L_49 - .L_48)
.L_48:
        /*0004*/ 	.word	0x00000082


	//----- nvinfo : EIATTR_KPARAM_INFO
	.align		4
.L_49:
        /*0008*/ 	.byte	0x04, 0x17
        /*000a*/ 	.short	(.L_51 - .L_50)
.L_50:
        /*000c*/ 	.word	0x00000000
        /*0010*/ 	.short	0x0004
        /*0012*/ 	.short	0x001c
        /*0014*/ 	.byte	0x00, 0xf0, 0x11, 0x00


	//----- nvinfo : EIATTR_KPARAM_INFO
	.align		4
.L_51:
        /*0018*/ 	.byte	0x04, 0x17
        /*001a*/ 	.short	(.L_53 - .L_52)
.L_52:
        /*001c*/ 	.word	0x00000000
        /*0020*/ 	.short	0x0003
        /*0022*/ 	.short	0x0018
        /*0024*/ 	.byte	0x00, 0xf0, 0x11, 0x00


	//----- nvinfo : EIATTR_KPARAM_INFO
	.align		4
.L_53:
        /*0028*/ 	.byte	0x04, 0x17
        /*002a*/ 	.short	(.L_55 - .L_54)
.L_54:
        /*002c*/ 	.word	0x00000000
        /*0030*/ 	.short	0x0002
        /*0032*/ 	.short	0x0010
        /*0034*/ 	.byte	0x00, 0xf5, 0x21, 0x00


	//----- nvinfo : EIATTR_KPARAM_INFO
	.align		4
.L_55:
        /*0038*/ 	.byte	0x04, 0x17
        /*003a*/ 	.short	(.L_57 - .L_56)
.L_56:
        /*003c*/ 	.word	0x00000000
        /*0040*/ 	.short	0x0001
        /*0042*/ 	.short	0x0008
        /*0044*/ 	.byte	0x00, 0xf5, 0x21, 0x00


	//----- nvinfo : EIATTR_KPARAM_INFO
	.align		4
.L_57:
        /*0048*/ 	.byte	0x04, 0x17
        /*004a*/ 	.short	(.L_59 - .L_58)
.L_58:
        /*004c*/ 	.word	0x00000000
        /*0050*/ 	.short	0x0000
        /*0052*/ 	.short	0x0000
        /*0054*/ 	.byte	0x00, 0xf5, 0x21, 0x00


	//----- nvinfo : EIATTR_SPARSE_MMA_MASK
	.align		4
.L_59:
        /*0058*/ 	.byte	0x03, 0x50
        /*005a*/ 	.short	0x0000


	//----- nvinfo : EIATTR_MAXREG_COUNT
	.align		4
        /*005c*/ 	.byte	0x03, 0x1b
        /*005e*/ 	.short	0x00ff


	//----- nvinfo : EIATTR_MERCURY_ISA_VERSION
	.align		4
        /*0060*/ 	.byte	0x03, 0x5f
        /*0062*/ 	.short	0x0101


	//----- nvinfo : EIATTR_VRC_CTA_INIT_COUNT
	.align		4
        /*0064*/ 	.byte	0x02, 0x4a
	.zero		1
	.zero		1


	//----- nvinfo : EIATTR_EXIT_INSTR_OFFSETS
	.align		4
        /*0068*/ 	.byte	0x04, 0x1c
        /*006a*/ 	.short	(.L_61 - .L_60)


	//   ....[0]....
.L_60:
        /*006c*/ 	.word	0x000000c0


	//   ....[1]....
        /*0070*/ 	.word	0x00000950


	//----- nvinfo : EIATTR_CBANK_PARAM_SIZE
	.align		4
.L_61:
        /*0074*/ 	.byte	0x03, 0x19
        /*0076*/ 	.short	0x0020


	//----- nvinfo : EIATTR_PARAM_CBANK
	.align		4
        /*0078*/ 	.byte	0x04, 0x0a
        /*007a*/ 	.short	(.L_63 - .L_62)
	.align		4
.L_62:
        /*007c*/ 	.word	index@(.nv.constant0._Z25calculate_distance_matrixIfEvPT_S1_Piii)
        /*0080*/ 	.short	0x0380
        /*0082*/ 	.short	0x0020


	//----- nvinfo : EIATTR_SW_WAR
	.align		4
.L_63:
        /*0084*/ 	.byte	0x04, 0x36
        /*0086*/ 	.short	(.L_65 - .L_64)
.L_64:
        /*0088*/ 	.word	0x00000008
.L_65:


//--------------------- .nv.info._Z20sort_distance_matrixIdEvPT_Piii --------------------------
	.section	.nv.info._Z20sort_distance_matrixIdEvPT_Piii,"",@"SHT_CUDA_INFO"
	.sectionflags	@""
	.align	4


	//----- nvinfo : EIATTR_CUDA_API_VERSION
	.align		4
        /*0000*/ 	.byte	0x04, 0x37
        /*0002*/ 	.short	(.L_67 - .L_66)
.L_66:
        /*0004*/ 	.word	0x00000082


	//----- nvinfo : EIATTR_KPARAM_INFO
	.align		4
.L_67:
        /*0008*/ 	.byte	0x04, 0x17
        /*000a*/ 	.short	(.L_69 - .L_68)
.L_68:
        /*000c*/ 	.word	0x00000000
        /*0010*/ 	.short	0x0003
        /*0012*/ 	.short	0x0014
        /*0014*/ 	.byte	0x00, 0xf0, 0x11, 0x00


	//----- nvinfo : EIATTR_KPARAM_INFO
	.align		4
.L_69:
        /*0018*/ 	.byte	0x04, 0x17
        /*001a*/ 	.short	(.L_71 - .L_70)
.L_70:
        /*001c*/ 	.word	0x00000000
        /*0020*/ 	.short	0x0002
        /*0022*/ 	.short	0x0010
        /*0024*/ 	.byte	0x00, 0xf0, 0x11, 0x00


	//----- nvinfo : EIATTR_KPARAM_INFO
	.align		4
.L_71:
        /*0028*/ 	.byte	0x04, 0x17
        /*002a*/ 	.short	(.L_73 - .L_72)
.L_72:
        /*002c*/ 	.word	0x00000000
        /*0030*/ 	.short	0x0001
        /*0032*/ 	.short	0x0008
        /*0034*/ 	.byte	0x00, 0xf5, 0x21, 0x00


	//----- nvinfo : EIATTR_KPARAM_INFO
	.align		4
.L_73:
        /*0038*/ 	.byte	0x04, 0x17
        /*003a*/ 	.short	(.L_75 - .L_74)
.L_74:
        /*003c*/ 	.word	0x00000000
        /*0040*/ 	.short	0x0000
        /*0042*/ 	.short	0x0000
        /*0044*/ 	.byte	0x00, 0xf5, 0x21, 0x00


	//----- nvinfo : EIATTR_SPARSE_MMA_MASK
	.align		4
.L_75:
        /*0048*/ 	.byte	0x03, 0x50
        /*004a*/ 	.short	0x0000


	//----- nvinfo : EIATTR_MAXREG_COUNT
	.align		4
        /*004c*/ 	.byte	0x03, 0x1b
        /*004e*/ 	.short	0x00ff


	//----- nvinfo : EIATTR_MERCURY_ISA_VERSION
	.align		4
        /*0050*/ 	.byte	0x03, 0x5f
        /*0052*/ 	.short	0x0101


	//----- nvinfo : EIATTR_VRC_CTA_INIT_COUNT
	.align		4
        /*0054*/ 	.byte	0x02, 0x4a
	.zero		1
	.zero		1


	//----- nvinfo : EIATTR_EXIT_INSTR_OFFSETS
	.align		4
        /*0058*/ 	.byte	0x04, 0x1c
        /*005a*/ 	.short	(.L_77 - .L_76)


	//   ....[0]....
.L_76:
        /*005c*/ 	.word	0x00000090


	//   ....[1]....
        /*0060*/ 	.word	0x00000510


	//   ....[2]....
        /*0064*/ 	.word	0x00000570


	//----- nvinfo : EIATTR_CRS_STACK_SIZE
	.align		4
.L_77:
        /*0068*/ 	.byte	0x04, 0x1e
        /*006a*/ 	.short	(.L_79 - .L_78)
.L_78:
        /*006c*/ 	.word	0x00000000


	//----- nvinfo : EIATTR_CBANK_PARAM_SIZE
	.align		4
.L_79:
        /*0070*/ 	.byte	0x03, 0x19
        /*0072*/ 	.short	0x0018


	//----- nvinfo : EIATTR_PARAM_CBANK
	.align		4
        /*0074*/ 	.byte	0x04, 0x0a
        /*0076*/ 	.short	(.L_81 - .L_80)
	.align		4
.L_80:
        /*0078*/ 	.word	index@(.nv.constant0._Z20sort_distance_matrixIdEvPT_Piii)
        /*007c*/ 	.short	0x0380
        /*007e*/ 	.short	0x0018


	//----- nvinfo : EIATTR_SW_WAR
	.align		4
.L_81:
        /*0080*/ 	.byte	0x04, 0x36
        /*0082*/ 	.short	(.L_83 - .L_82)
.L_82:
        /*0084*/ 	.word	0x00000008
.L_83:


//--------------------- .nv.info._Z25calculate_distance_matrixIdEvPT_S1_Piii --------------------------
	.section	.nv.info._Z25calculate_distance_matrixIdEvPT_S1_Piii,"",@"SHT_CUDA_INFO"
	.sectionflags	@""
	.align	4


	//----- nvinfo : EIATTR_CUDA_API_VERSION
	.align		4
        /*0000*/ 	.byte	0x04, 0x37
        /*0002*/ 	.short	(.L_85 - .L_84)
.L_84:
        /*0004*/ 	.word	0x00000082


	//----- nvinfo : EIATTR_KPARAM_INFO
	.align		4
.L_85:
        /*0008*/ 	.byte	0x04, 0x17
        /*000a*/ 	.short	(.L_87 - .L_86)
.L_86:
        /*000c*/ 	.word	0x00000000
        /*0010*/ 	.short	0x0004
        /*0012*/ 	.short	0x001c
        /*0014*/ 	.byte	0x00, 0xf0, 0x11, 0x00


	//----- nvinfo : EIATTR_KPARAM_INFO
	.align		4
.L_87:
        /*0018*/ 	.byte	0x04, 0x17
        /*001a*/ 	.short	(.L_89 - .L_88)
.L_88:
        /*001c*/ 	.word	0x00000000
        /*0020*/ 	.short	0x0003
        /*0022*/ 	.short	0x0018
        /*0024*/ 	.byte	0x00, 0xf0, 0x11, 0x00


	//----- nvinfo : EIATTR_KPARAM_INFO
	.align		4
.L_89:
        /*0028*/ 	.byte	0x04, 0x17
        /*002a*/ 	.short	(.L_91 - .L_90)
.L_90:
        /*002c*/ 	.word	0x00000000
        /*0030*/ 	.short	0x0002
        /*0032*/ 	.short	0x0010
        /*0034*/ 	.byte	0x00, 0xf5, 0x21, 0x00


	//----- nvinfo : EIATTR_KPARAM_INFO
	.align		4
.L_91:
        /*0038*/ 	.byte	0x04, 0x17
        /*003a*/ 	.short	(.L_93 - .L_92)
.L_92:
        /*003c*/ 	.word	0x00000000
        /*0040*/ 	.short	0x0001
        /*0042*/ 	.short	0x0008
        /*0044*/ 	.byte	0x00, 0xf5, 0x21, 0x00


	//----- nvinfo : EIATTR_KPARAM_INFO
	.align		4
.L_93:
        /*0048*/ 	.byte	0x04, 0x17
        /*004a*/ 	.short	(.L_95 - .L_94)
.L_94:
        /*004c*/ 	.word	0x00000000
        /*0050*/ 	.short	0x0000
        /*0052*/ 	.short	0x0000
        /*0054*/ 	.byte	0x00, 0xf5, 0x21, 0x00


	//----- nvinfo : EIATTR_SPARSE_MMA_MASK
	.align		4
.L_95:
        /*0058*/ 	.byte	0x03, 0x50
        /*005a*/ 	.short	0x0000


	//----- nvinfo : EIATTR_MAXREG_COUNT
	.align		4
        /*005c*/ 	.byte	0x03, 0x1b
        /*005e*/ 	.short	0x00ff


	//----- nvinfo : EIATTR_MERCURY_ISA_VERSION
	.align		4
        /*0060*/ 	.byte	0x03, 0x5f
        /*0062*/ 	.short	0x0101


	//----- nvinfo : EIATTR_VRC_CTA_INIT_COUNT
	.align		4
        /*0064*/ 	.byte	0x02, 0x4a
	.zero		1
	.zero		1


	//----- nvinfo : EIATTR_EXIT_INSTR_OFFSETS
	.align		4
        /*0068*/ 	.byte	0x04, 0x1c
        /*006a*/ 	.short	(.L_97 - .L_96)


	//   ....[0]....
.L_96:
        /*006c*/ 	.word	0x000000c0


	//   ....[1]....
        /*0070*/ 	.word	0x00000940


	//----- nvinfo : EIATTR_CBANK_PARAM_SIZE
	.align		4
.L_97:
        /*0074*/ 	.byte	0x03, 0x19
        /*0076*/ 	.short	0x0020


	//----- nvinfo : EIATTR_PARAM_CBANK
	.align		4
        /*0078*/ 	.byte	0x04, 0x0a
        /*007a*/ 	.short	(.L_99 - .L_98)
	.align		4
.L_98:
        /*007c*/ 	.word	index@(.nv.constant0._Z25calculate_distance_matrixIdEvPT_S1_Piii)
        /*0080*/ 	.short	0x0380
        /*0082*/ 	.short	0x0020


	//----- nvinfo : EIATTR_SW_WAR
	.align		4
.L_99:
        /*0084*/ 	.byte	0x04, 0x36
        /*0086*/ 	.short	(.L_101 - .L_100)
.L_100:
        /*0088*/ 	.word	0x00000008
.L_101:


//--------------------- .nv.info._Z15create_nn_arrayPiS_ii --------------------------
	.section	.nv.info._Z15create_nn_arrayPiS_ii,"",@"SHT_CUDA_INFO"
	.sectionflags	@""
	.align	4


	//----- nvinfo : EIATTR_CUDA_API_VERSION
	.align		4
        /*0000*/ 	.byte	0x04, 0x37
        /*0002*/ 	.short	(.L_103 - .L_102)
.L_102:
        /*0004*/ 	.word	0x00000082


	//----- nvinfo : EIATTR_KPARAM_INFO
	.align		4
.L_103:
        /*0008*/ 	.byte	0x04, 0x17
        /*000a*/ 	.short	(.L_105 - .L_104)
.L_104:
        /*000c*/ 	.word	0x00000000
        /*0010*/ 	.short	0x0003
        /*0012*/ 	.short	0x0014
        /*0014*/ 	.byte	0x00, 0xf0, 0x11, 0x00


	//----- nvinfo : EIATTR_KPARAM_INFO
	.align		4
.L_105:
        /*0018*/ 	.byte	0x04, 0x17
        /*001a*/ 	.short	(.L_107 - .L_106)
.L_106:
        /*001c*/ 	.word	0x00000000
        /*0020*/ 	.short	0x0002
        /*0022*/ 	.short	0x0010
        /*0024*/ 	.byte	0x00, 0xf0, 0x11, 0x00


	//----- nvinfo : EIATTR_KPARAM_INFO
	.align		4
.L_107:
        /*0028*/ 	.byte	0x04, 0x17
        /*002a*/ 	.short	(.L_109 - .L_108)
.L_108:
        /*002c*/ 	.word	0x00000000
        /*0030*/ 	.short	0x0001
        /*0032*/ 	.short	0x0008
        /*0034*/ 	.byte	0x00, 0xf5, 0x21, 0x00


	//----- nvinfo : EIATTR_KPARAM_INFO
	.align		4
.L_109:
        /*0038*/ 	.byte	0x04, 0x17
        /*003a*/ 	.short	(.L_111 - .L_110)
.L_110:
        /*003c*/ 	.word	0x00000000
        /*0040*/ 	.short	0x0000
        /*0042*/ 	.short	0x0000
        /*0044*/ 	.byte	0x00, 0xf5, 0x21, 0x00


	//----- nvinfo : EIATTR_SPARSE_MMA_MASK
	.align		4
.L_111:
        /*0048*/ 	.byte	0x03, 0x50
        /*004a*/ 	.short	0x0000


	//----- nvinfo : EIATTR_MAXREG_COUNT
	.align		4
        /*004c*/ 	.byte	0x03, 0x1b
        /*004e*/ 	.short	0x00ff


	//----- nvinfo : EIATTR_MERCURY_ISA_VERSION
	.align		4
        /*0050*/ 	.byte	0x03, 0x5f
        /*0052*/ 	.short	0x0101


	//----- nvinfo : EIATTR_VRC_CTA_INIT_COUNT
	.align		4
        /*0054*/ 	.byte	0x02, 0x4a
	.zero		1
	.zero		1


	//----- nvinfo : EIATTR_EXIT_INSTR_OFFSETS
	.align		4
        /*0058*/ 	.byte	0x04, 0x1c
        /*005a*/ 	.short	(.L_113 - .L_112)


	//   ....[0]....
.L_112:
        /*005c*/ 	.word	0x000000d0


	//   ....[1]....
        /*0060*/ 	.word	0x00000190


	//----- nvinfo : EIATTR_CBANK_PARAM_SIZE
	.align		4
.L_113:
        /*0064*/ 	.byte	0x03, 0x19
        /*0066*/ 	.short	0x0018


	//----- nvinfo : EIATTR_PARAM_CBANK
	.align		4
        /*0068*/ 	.byte	0x04, 0x0a
        /*006a*/ 	.short	(.L_115 - .L_114)
	.align		4
.L_114:
        /*006c*/ 	.word	index@(.nv.constant0._Z15create_nn_arrayPiS_ii)
        /*0070*/ 	.short	0x0380
        /*0072*/ 	.short	0x0018


	//----- nvinfo : EIATTR_SW_WAR
	.align		4
.L_115:
        /*0074*/ 	.byte	0x04, 0x36
        /*0076*/ 	.short	(.L_117 - .L_116)
.L_116:
        /*0078*/ 	.word	0x00000008
.L_117:


//--------------------- .nv.callgraph             --------------------------
	.section	.nv.callgraph,"",@"SHT_CUDA_CALLGRAPH"
	.align	4
	.sectionentsize	8
	.align		4
        /*0000*/ 	.word	0x00000000
	.align		4
        /*0004*/ 	.word	0xffffffff
	.align		4
        /*0008*/ 	.word	0x00000000
	.align		4
        /*000c*/ 	.word	0xfffffffe
	.align		4
        /*0010*/ 	.word	0x00000000
	.align		4
        /*0014*/ 	.word	0xfffffffd
	.align		4
        /*0018*/ 	.word	0x00000000
	.align		4
        /*001c*/ 	.word	0xfffffffc


//--------------------- .text._Z20sort_distance_matrixIfEvPT_Piii --------------------------
	.section	.text._Z20sort_distance_matrixIfEvPT_Piii,"ax",@progbits
	.align	128
        .global         _Z20sort_distance_matrixIfEvPT_Piii
        .type           _Z20sort_distance_matrixIfEvPT_Piii,@function
        .size           _Z20sort_distance_matrixIfEvPT_Piii,(.L_x_31 - _Z20sort_distance_matrixIfEvPT_Piii)
        .other          _Z20sort_distance_matrixIfEvPT_Piii,@"STO_CUDA_ENTRY STV_DEFAULT"
_Z20sort_distance_matrixIfEvPT_Piii:
.text._Z20sort_distance_matrixIfEvPT_Piii:
[----:B------:R-:W-:Y:S01]  /*0000*/  LDC R1, c[0x0][0x37c] ;  /* 0x0000df00ff017b82 */ /* 0x000fe20000000800 */
[----:B------:R-:W0:Y:S07]  /*0010*/  S2R R3, SR_TID.X ;  /* 0x0000000000037919 */ /* 0x000e2e0000002100 */
[----:B------:R-:W0:Y:S01]  /*0020*/  S2UR UR4, SR_CTAID.X ;  /* 0x00000000000479c3 */ /* 0x000e220000002500 */
[----:B------:R-:W1:Y:S07]  /*0030*/  LDCU.64 UR6, c[0x0][0x390] ;  /* 0x00007200ff0677ac */ /* 0x000e6e0008000a00 */
[----:B------:R-:W0:Y:S02]  /*0040*/  LDC R0, c[0x0][0x360] ;  /* 0x0000d800ff007b82 */ /* 0x000e240000000800 */
[----:B0-----:R-:W-:-:S05]  /*0050*/  IMAD R0, R0, UR4, R3 ;  /* 0x0000000400007c24 */ /* 0x001fca000f8e0203 */
[----:B-1----:R-:W-:-:S04]  /*0060*/  ISETP.GT.AND P0, PT, R0, UR7, PT ;  /* 0x0000000700007c0c */ /* 0x002fc8000bf04270 */
[----:B------:R-:W-:-:S04]  /*0070*/  ISETP.GE.OR P0, PT, R0, UR6, !P0 ;  /* 0x0000000600007c0c */ /* 0x000fc8000c706670 */
[----:B------:R-:W-:-:S13]  /*0080*/  ISETP.LT.OR P0, PT, R0, 0x1, P0 ;  /* 0x000000010000780c */ /* 0x000fda0000701670 */
[----:B------:R-:W-:Y:S05]  /*0090*/  @P0 EXIT ;  /* 0x000000000000094d */ /* 0x000fea0003800000 */
[----:B------:R-:W0:Y:S01]  /*00a0*/  LDCU.64 UR4, c[0x0][0x380] ;  /* 0x00007000ff0477ac */ /* 0x000e220008000a00 */
[----:B------:R-:W-:Y:S02]  /*00b0*/  IMAD R3, R0, R0, R0 ;  /* 0x0000000000037224 */ /* 0x000fe400078e0200 */
[----:B------:R-:W-:Y:S01]  /*00c0*/  IMAD.MOV.U32 R5, RZ, RZ, RZ ;  /* 0x000000ffff057224 */ /* 0x000fe200078e00ff */
[----:B------:R-:W1:Y:S02]  /*00d0*/  LDCU.64 UR6, c[0x0][0x358] ;  /* 0x00006b00ff0677ac */ /* 0x000e640008000a00 */
[----:B------:R-:W-:Y:S02]  /*00e0*/  SHF.R.U32.HI R2, RZ, 0x1, R3 ;  /* 0x00000001ff027819 */ /* 0x000fe40000011603 */
[----:B------:R-:W-:Y:S01]  /*00f0*/  SHF.R.U64 R3, R3, 0x1, RZ ;  /* 0x0000000103037819 */ /* 0x000fe200000012ff */
[----:B0-----:R-:W-:-:S04]  /*0100*/  UIADD3 UR4, UP0, UPT, UR4, 0x4, URZ ;  /* 0x0000000404047890 */ /* 0x001fc8000ff1e0ff */
[----:B-1----:R-:W-:-:S12]  /*0110*/  UIADD3.X UR5, UPT, UPT, URZ, UR5, URZ, UP0, !UPT ;  /* 0x00000005ff057290 */ /* 0x002fd800087fe4ff */
.L_x_8:
[----:B------:R-:W0:Y:S01]  /*0120*/  LDC.64 R6, c[0x0][0x380] ;  /* 0x0000e000ff067b82 */ /* 0x000e220000000a00 */
[C---:B------:R-:W-:Y:S01]  /*0130*/  VIADD R8, R0.reuse, 0x1 ;  /* 0x0000000100087836 */ /* 0x040fe20000000000 */
[----:B------:R-:W-:Y:S01]  /*0140*/  BSSY.RECONVERGENT B1, `(.L_x_0) ;  /* 0x000003b000017945 */ /* 0x000fe20003800200 */
[--C-:B------:R-:W-:Y:S02]  /*0150*/  IMAD.IADD R4, R0, 0x1, -R5.reuse ;  /* 0x0000000100047824 */ /* 0x100fe400078e0a05 */
[----:B------:R-:W-:Y:S01]  /*0160*/  IMAD.IADD R9, R2, 0x1, R5 ;  /* 0x0000000102097824 */ /* 0x000fe200078e0205 */
[----:B------:R-:W-:Y:S01]  /*0170*/  ISETP.GT.AND P0, PT, R5, R8, PT ;  /* 0x000000080500720c */ /* 0x000fe20003f04270 */
[----:B------:R-:W-:Y:S01]  /*0180*/  IMAD.MOV.U32 R15, RZ, RZ, -0x1 ;  /* 0xffffffffff0f7424 */ /* 0x000fe200078e00ff */
[----:B------:R-:W-:-:S04]  /*0190*/  LEA.HI R4, R4, R4, RZ, 0x1 ;  /* 0x0000000404047211 */ /* 0x000fc800078f08ff */
[----:B------:R-:W-:-:S05]  /*01a0*/  LEA.HI.SX32 R9, R4, R9, 0x1f ;  /* 0x0000000904097211 */ /* 0x000fca00078ffaff */
[----:B0-----:R-:W-:Y:S02]  /*01b0*/  IMAD.WIDE R6, R9, 0x4, R6 ;  /* 0x0000000409067825 */ /* 0x001fe400078e0206 */
[----:B------:R-:W-:Y:S05]  /*01c0*/  @P0 BRA `(.L_x_1) ;  /* 0x0000000000c80947 */ /* 0x000fea0003800000 */
[----:B------:R0:W5:Y:S01]  /*01d0*/  LDG.E R4, desc[UR6][R6.64] ;  /* 0x0000000606047981 */ /* 0x000162000c1e1900 */
[----:B------:R-:W-:Y:S01]  /*01e0*/  BSSY.RECONVERGENT B0, `(.L_x_1) ;  /* 0x0000030000007945 */ /* 0x000fe20003800200 */
[----:B------:R-:W-:Y:S02]  /*01f0*/  IMAD.MOV.U32 R15, RZ, RZ, R8 ;  /* 0x000000ffff0f7224 */ /* 0x000fe400078e0008 */
[----:B------:R-:W-:-:S07]  /*0200*/  VIADD R14, R5, 0xffffffff ;  /* 0xffffffff050e7836 */ /* 0x000fce0000000000 */
.L_x_7:
[----:B------:R-:W-:Y:S01]  /*0210*/  BSSY.RECONVERGENT B2, `(.L_x_2) ;  /* 0x000000b000027945 */ /* 0x000fe20003800200 */
[----:B-1----:R-:W-:-:S07]  /*0220*/  VIADD R8, R14, 0xffffffff ;  /* 0xffffffff0e087836 */ /* 0x002fce0000000000 */
.L_x_3:
[----:B0-----:R-:W-:-:S04]  /*0230*/  IADD3 R7, P0, PT, R14, R3, RZ ;  /* 0x000000030e077210 */ /* 0x001fc80007f1e0ff */
[----:B------:R-:W-:Y:S02]  /*0240*/  LEA.HI.X.SX32 R10, R14, RZ, 0x1, P0 ;  /* 0x000000ff0e0a7211 */ /* 0x000fe400000f0eff */
[----:B------:R-:W-:-:S04]  /*0250*/  LEA R6, P0, R7, UR4, 0x2 ;  /* 0x0000000407067c11 */ /* 0x000fc8000f8010ff */
[----:B------:R-:W-:-:S05]  /*0260*/  LEA.HI.X R7, R7, UR5, R10, 0x2, P0 ;  /* 0x0000000507077c11 */ /* 0x000fca00080f140a */
[----:B------:R-:W2:Y:S01]  /*0270*/  LDG.E R17, desc[UR6][R6.64] ;  /* 0x0000000606117981 */ /* 0x000ea2000c1e1900 */
[----:B------:R-:W-:Y:S02]  /*0280*/  VIADD R8, R8, 0x1 ;  /* 0x0000000108087836 */ /* 0x000fe40000000000 */
[----:B------:R-:W-:Y:S01]  /*0290*/  VIADD R14, R14, 0x1 ;  /* 0x000000010e0e7836 */ /* 0x000fe20000000000 */
[----:B--2--5:R-:W-:-:S13]  /*02a0*/  FSETP.GEU.AND P0, PT, R17, R4, PT ;  /* 0x000000041100720b */ /* 0x024fda0003f0e000 */
[----:B------:R-:W-:Y:S05]  /*02b0*/  @!P0 BRA `(.L_x_3) ;  /* 0xfffffffc00dc8947 */ /* 0x000fea000383ffff */
[----:B------:R-:W-:Y:S05]  /*02c0*/  BSYNC.RECONVERGENT B2 ;  /* 0x0000000000027941 */ /* 0x000fea0003800200 */
.L_x_2:
[C---:B------:R-:W-:Y:S01]  /*02d0*/  IADD3 R16, P0, PT, R8.reuse, R3, RZ ;  /* 0x0000000308107210 */ /* 0x040fe20007f1e0ff */
[----:B------:R-:W-:Y:S03]  /*02e0*/  BSSY.RECONVERGENT B2, `(.L_x_4) ;  /* 0x000000d000027945 */ /* 0x000fe60003800200 */
[----:B------:R-:W-:-:S09]  /*02f0*/  LEA.HI.X.SX32 R13, R8, RZ, 0x1, P0 ;  /* 0x000000ff080d7211 */ /* 0x000fd200000f0eff */
.L_x_5:
[----:B------:R-:W0:Y:S01]  /*0300*/  LDCU.64 UR8, c[0x0][0x380] ;  /* 0x00007000ff0877ac */ /* 0x000e220008000a00 */
[----:B------:R-:W-:-:S04]  /*0310*/  IADD3 R6, P0, PT, R2, R15, RZ ;  /* 0x0000000f02067210 */ /* 0x000fc80007f1e0ff */
[----:B------:R-:W-:Y:S01]  /*0320*/  LEA.HI.X.SX32 R7, R15, RZ, 0x1, P0 ;  /* 0x000000ff0f077211 */ /* 0x000fe200000f0eff */
[----:B------:R-:W-:-:S03]  /*0330*/  IMAD.SHL.U32 R19, R6, 0x4, RZ ;  /* 0x0000000406137824 */ /* 0x000fc600078e00ff */
[----:B------:R-:W-:Y:S02]  /*0340*/  SHF.L.U64.HI R18, R6, 0x2, R7 ;  /* 0x0000000206127819 */ /* 0x000fe40000010207 */
[----:B0-----:R-:W-:-:S04]  /*0350*/  IADD3 R6, P0, PT, R19, UR8, RZ ;  /* 0x0000000813067c10 */ /* 0x001fc8000ff1e0ff */
[----:B------:R-:W-:-:S05]  /*0360*/  IADD3.X R7, PT, PT, R18, UR9, RZ, P0, !PT ;  /* 0x0000000912077c10 */ /* 0x000fca00087fe4ff */
[----:B------:R-:W2:Y:S01]  /*0370*/  LDG.E R23, desc[UR6][R6.64+-0x4] ;  /* 0xfffffc0606177981 */ /* 0x000ea2000c1e1900 */
[----:B------:R-:W-:Y:S01]  /*0380*/  VIADD R15, R15, 0xffffffff ;  /* 0xffffffff0f0f7836 */ /* 0x000fe20000000000 */
[----:B--2---:R-:W-:-:S13]  /*0390*/  FSETP.GT.AND P0, PT, R23, R4, PT ;  /* 0x000000041700720b */ /* 0x004fda0003f04000 */
[----:B------:R-:W-:Y:S05]  /*03a0*/  @P0 BRA `(.L_x_5) ;  /* 0xfffffffc00d40947 */ /* 0x000fea000383ffff */
[----:B------:R-:W-:Y:S05]  /*03b0*/  BSYNC.RECONVERGENT B2 ;  /* 0x0000000000027941 */ /* 0x000fea0003800200 */
.L_x_4:
[----:B------:R-:W-:-:S13]  /*03c0*/  ISETP.GE.AND P0, PT, R14, R15, PT ;  /* 0x0000000f0e00720c */ /* 0x000fda0003f06270 */
[----:B------:R-:W-:Y:S05]  /*03d0*/  @P0 BRA `(.L_x_6) ;  /* 0x0000000000400947 */ /* 0x000fea0003800000 */
[----:B------:R-:W0:Y:S01]  /*03e0*/  LDC.64 R10, c[0x0][0x388] ;  /* 0x0000e200ff0a7b82 */ /* 0x000e220000000a00 */
[C---:B------:R-:W-:Y:S01]  /*03f0*/  IMAD.SHL.U32 R9, R16.reuse, 0x4, RZ ;  /* 0x0000000410097824 */ /* 0x040fe200078e00ff */
[----:B------:R-:W-:-:S04]  /*0400*/  SHF.L.U64.HI R16, R16, 0x2, R13 ;  /* 0x0000000210107819 */ /* 0x000fc8000001020d */
[----:B------:R-:W-:-:S04]  /*0410*/  IADD3 R12, P0, PT, R9, UR4, RZ ;  /* 0x00000004090c7c10 */ /* 0x000fc8000ff1e0ff */
[----:B------:R-:W-:-:S05]  /*0420*/  IADD3.X R13, PT, PT, R16, UR5, RZ, P0, !PT ;  /* 0x00000005100d7c10 */ /* 0x000fca00087fe4ff */
[----:B------:R1:W-:Y:S04]  /*0430*/  STG.E desc[UR6][R12.64], R23 ;  /* 0x000000170c007986 */ /* 0x0003e8000c101906 */
[----:B------:R1:W-:Y:S01]  /*0440*/  STG.E desc[UR6][R6.64+-0x4], R17 ;  /* 0xfffffc1106007986 */ /* 0x0003e2000c101906 */
[----:B0-----:R-:W-:Y:S02]  /*0450*/  IADD3 R8, P1, P2, R9, 0x4, R10 ;  /* 0x0000000409087810 */ /* 0x001fe40007a3e00a */
[----:B------:R-:W-:Y:S02]  /*0460*/  IADD3 R10, P3, PT, R19, R10, RZ ;  /* 0x0000000a130a7210 */ /* 0x000fe40007f7e0ff */
[----:B------:R-:W-:-:S03]  /*0470*/  IADD3.X R9, PT, PT, R16, R11, RZ, P1, P2 ;  /* 0x0000000b10097210 */ /* 0x000fc60000fe44ff */
[----:B------:R-:W-:Y:S02]  /*0480*/  IMAD.X R11, R18, 0x1, R11, P3 ;  /* 0x00000001120b7824 */ /* 0x000fe400018e060b */
[----:B------:R-:W2:Y:S04]  /*0490*/  LDG.E R19, desc[UR6][R8.64] ;  /* 0x0000000608137981 */ /* 0x000ea8000c1e1900 */
[----:B------:R-:W3:Y:S04]  /*04a0*/  LDG.E R21, desc[UR6][R10.64+-0x4] ;  /* 0xfffffc060a157981 */ /* 0x000ee8000c1e1900 */
[----:B---3--:R1:W-:Y:S04]  /*04b0*/  STG.E desc[UR6][R8.64], R21 ;  /* 0x0000001508007986 */ /* 0x0083e8000c101906 */
[----:B--2---:R1:W-:Y:S01]  /*04c0*/  STG.E desc[UR6][R10.64+-0x4], R19 ;  /* 0xfffffc130a007986 */ /* 0x0043e2000c101906 */
[----:B------:R-:W-:Y:S05]  /*04d0*/  BRA `(.L_x_7) ;  /* 0xfffffffc004c7947 */ /* 0x000fea000383ffff */
.L_x_6:
[----:B------:R-:W-:Y:S05]  /*04e0*/  BSYNC.RECONVERGENT B0 ;  /* 0x0000000000007941 */ /* 0x000fea0003800200 */
.L_x_1:
[----:B------:R-:W-:Y:S05]  /*04f0*/  BSYNC.RECONVERGENT B1 ;  /* 0x0000000000017941 */ /* 0x000fea0003800200 */
.L_x_0:
[----:B------:R-:W0:Y:S02]  /*0500*/  LDC R4, c[0x0][0x394] ;  /* 0x0000e500ff047b82 */ /* 0x000e240000000800 */
[----:B0-----:R-:W-:-:S13]  /*0510*/  ISETP.NE.AND P0, PT, R15, R4, PT ;  /* 0x000000040f00720c */ /* 0x001fda0003f05270 */
[----:B------:R-:W-:Y:S05]  /*0520*/  @!P0 EXIT ;  /* 0x000000000000894d */ /* 0x000fea0003800000 */
[----:B------:R-:W-:-:S04]  /*0530*/  ISETP.GT.AND P0, PT, R15, R4, PT ;  /* 0x000000040f00720c */ /* 0x000fc80003f04270 */
[----:B------:R-:W-:-:S09]  /*0540*/  SEL R0, R15, R0, P0 ;  /* 0x000000000f007207 */ /* 0x000fd20000000000 */
[----:B------:R-:W-:-:S05]  /*0550*/  @!P0 VIADD R5, R15, 0x1 ;  /* 0x000000010f058836 */ /* 0x000fca0000000000 */
[----:B------:R-:W-:-:S13]  /*0560*/  ISETP.GE.AND P0, PT, R5, R0, PT ;  /* 0x000000000500720c */ /* 0x000fda0003f06270 */
[----:B------:R-:W-:Y:S05]  /*0570*/  @!P0 BRA `(.L_x_8) ;  /* 0xfffffff800e88947 */ /* 0x000fea000383ffff */
[----:B------:R-:W-:Y:S05]  /*0580*/  EXIT ;  /* 0x000000000000794d */ /* 0x000fea0003800000 */
.L_x_9:
[----:B------:R-:W-:-:S00]  /*0590*/  BRA `(.L_x_9) ;  /* 0xfffffffc00fc7947 */ /* 0x000fc0000383ffff */
[----:B------:R-:W-:-:S00]  /*05a0*/  NOP ;  /* 0x0000000000007918 */ /* 0x000fc00000000000 */
        /* <DEDUP_REMOVED lines=13> */
.L_x_31:


//--------------------- .text._Z25calculate_distance_matrixIfEvPT_S1_Piii --------------------------
	.section	.text._Z25calculate_distance_matrixIfEvPT_S1_Piii,"ax",@progbits
	.align	128
        .global         _Z25calculate_distance_matrixIfEvPT_S1_Piii
        .type           _Z25calculate_distance_matrixIfEvPT_S1_Piii,@function
        .size           _Z25calculate_distance_matrixIfEvPT_S1_Piii,(.L_x_32 - _Z25calculate_distance_matrixIfEvPT_S1_Piii)
        .other          _Z25calculate_distance_matrixIfEvPT_S1_Piii,@"STO_CUDA_ENTRY STV_DEFAULT"
_Z25calculate_distance_matrixIfEvPT_S1_Piii:
.text._Z25calculate_distance_matrixIfEvPT_S1_Piii:
[----:B------:R-:W-:Y:S01]  /*0000*/  LDC R1, c[0x0][0x37c] ;  /* 0x0000df00ff017b82 */ /* 0x000fe20000000800 */
[----:B------:R-:W0:Y:S07]  /*0010*/  S2R R3, SR_TID.X ;  /* 0x0000000000037919 */ /* 0x000e2e0000002100 */
[----:B------:R-:W0:Y:S01]  /*0020*/  S2UR UR4, SR_CTAID.X ;  /* 0x00000000000479c3 */ /* 0x000e220000002500 */
[----:B------:R-:W1:Y:S01]  /*0030*/  LDCU UR6, c[0x0][0x398] ;  /* 0x00007300ff0677ac */ /* 0x000e620008000800 */
[----:B------:R-:W2:Y:S06]  /*0040*/  S2R R2, SR_TID.Y ;  /* 0x0000000000027919 */ /* 0x000eac0000002200 */
[----:B------:R-:W0:Y:S08]  /*0050*/  LDC R0, c[0x0][0x360] ;  /* 0x0000d800ff007b82 */ /* 0x000e300000000800 */
[----:B------:R-:W2:Y:S08]  /*0060*/  S2UR UR5, SR_CTAID.Y ;  /* 0x00000000000579c3 */ /* 0x000eb00000002600 */
[----:B------:R-:W2:Y:S01]  /*0070*/  LDC R9, c[0x0][0x364] ;  /* 0x0000d900ff097b82 */ /* 0x000ea20000000800 */
[----:B0-----:R-:W-:-:S05]  /*0080*/  IMAD R0, R0, UR4, R3 ;  /* 0x0000000400007c24 */ /* 0x001fca000f8e0203 */
[----:B-1----:R-:W-:Y:S01]  /*0090*/  ISETP.GT.AND P0, PT, R0, UR6, PT ;  /* 0x0000000600007c0c */ /* 0x002fe2000bf04270 */
[----:B--2---:R-:W-:-:S05]  /*00a0*/  IMAD R9, R9, UR5, R2 ;  /* 0x0000000509097c24 */ /* 0x004fca000f8e0202 */
[----:B------:R-:W-:-:S13]  /*00b0*/  ISETP.LT.OR P0, PT, R0, R9, P0 ;  /* 0x000000090000720c */ /* 0x000fda0000701670 */
[----:B------:R-:W-:Y:S05]  /*00c0*/  @P0 EXIT ;  /* 0x000000000000094d */ /* 0x000fea0003800000 */
[----:B------:R-:W0:Y:S01]  /*00d0*/  LDC R8, c[0x0][0x39c] ;  /* 0x0000e700ff087b82 */ /* 0x000e220000000800 */
[----:B------:R-:W1:Y:S01]  /*00e0*/  LDCU.64 UR6, c[0x0][0x358] ;  /* 0x00006b00ff0677ac */ /* 0x000e620008000a00 */
[----:B------:R-:W-:Y:S01]  /*00f0*/  HFMA2 R13, -RZ, RZ, 0, 0 ;  /* 0x00000000ff0d7431 */ /* 0x000fe200000001ff */
[----:B0-----:R-:W-:-:S13]  /*0100*/  ISETP.GE.AND P0, PT, R8, 0x1, PT ;  /* 0x000000010800780c */ /* 0x001fda0003f06270 */
[----:B-1----:R-:W-:Y:S05]  /*0110*/  @!P0 BRA `(.L_x_10) ;  /* 0x0000000400e88947 */ /* 0x002fea0003800000 */
[----:B------:R-:W-:Y:S01]  /*0120*/  ISETP.GE.U32.AND P1, PT, R8, 0x8, PT ;  /* 0x000000080800780c */ /* 0x000fe20003f26070 */
[-C--:B------:R-:W-:Y:S01]  /*0130*/  IMAD R10, R0, R8.reuse, RZ ;  /* 0x00000008000a7224 */ /* 0x080fe200078e02ff */
[----:B------:R-:W-:Y:S01]  /*0140*/  LOP3.LUT R27, R8, 0x7, RZ, 0xc0, !PT ;  /* 0x00000007081b7812 */ /* 0x000fe200078ec0ff */
[----:B------:R-:W-:Y:S01]  /*0150*/  IMAD R11, R9, R8, RZ ;  /* 0x00000008090b7224 */ /* 0x000fe200078e02ff */
[----:B------:R-:W-:Y:S02]  /*0160*/  CS2R R12, SRZ ;  /* 0x00000000000c7805 */ /* 0x000fe4000001ff00 */
[----:B------:R-:W-:-:S07]  /*0170*/  ISETP.NE.AND P0, PT, R27, RZ, PT ;  /* 0x000000ff1b00720c */ /* 0x000fce0003f05270 */
[----:B------:R-:W-:Y:S06]  /*0180*/  @!P1 BRA `(.L_x_11) ;  /* 0x0000000000cc9947 */ /* 0x000fec0003800000 */
[----:B------:R-:W0:Y:S01]  /*0190*/  LDCU.64 UR4, c[0x0][0x380] ;  /* 0x00007000ff0477ac */ /* 0x000e220008000a00 */
[----:B------:R-:W-:Y:S01]  /*01a0*/  LOP3.LUT R12, R8, 0x7ffffff8, RZ, 0xc0, !PT ;  /* 0x7ffffff8080c7812 */ /* 0x000fe200078ec0ff */
[----:B------:R-:W-:Y:S01]  /*01b0*/  HFMA2 R13, -RZ, RZ, 0, 0 ;  /* 0x00000000ff0d7431 */ /* 0x000fe200000001ff */
[----:B------:R-:W-:Y:S02]  /*01c0*/  MOV R15, R10 ;  /* 0x0000000a000f7202 */ /* 0x000fe40000000f00 */
[----:B------:R-:W-:Y:S01]  /*01d0*/  IADD3 R14, PT, PT, -R12, RZ, RZ ;  /* 0x000000ff0c0e7210 */ /* 0x000fe20007ffe1ff */
[----:B0-----:R-:W-:-:S04]  /*01e0*/  UIADD3 UR4, UP0, UPT, UR4, 0x10, URZ ;  /* 0x0000001004047890 */ /* 0x001fc8000ff1e0ff */
[----:B------:R-:W-:Y:S02]  /*01f0*/  UIADD3.X UR5, UPT, UPT, URZ, UR5, URZ, UP0, !UPT ;  /* 0x00000005ff057290 */ /* 0x000fe400087fe4ff */
[----:B------:R-:W-:-:S04]  /*0200*/  MOV R2, UR4 ;  /* 0x0000000400027c02 */ /* 0x000fc80008000f00 */
[----:B------:R-:W-:-:S03]  /*0210*/  MOV R3, UR5 ;  /* 0x0000000500037c02 */ /* 0x000fc60008000f00 */
[----:B------:R-:W-:-:S03]  /*0220*/  IMAD.WIDE.U32 R4, R11, 0x4, R2 ;  /* 0x000000040b047825 */ /* 0x000fc600078e0002 */
[----:B------:R-:W-:Y:S02]  /*0230*/  MOV R6, R4 ;  /* 0x0000000400067202 */ /* 0x000fe40000000f00 */
[----:B------:R-:W-:-:S07]  /*0240*/  MOV R7, R5 ;  /* 0x0000000500077202 */ /* 0x000fce0000000f00 */
.L_x_12:
[----:B------:R-:W-:Y:S01]  /*0250*/  IMAD.WIDE R4, R15, 0x4, R2 ;  /* 0x000000040f047825 */ /* 0x000fe200078e0202 */
[----:B------:R-:W2:Y:S04]  /*0260*/  LDG.E R21, desc[UR6][R6.64+-0x10] ;  /* 0xfffff00606157981 */ /* 0x000ea8000c1e1900 */
[----:B------:R-:W2:Y:S04]  /*0270*/  LDG.E R20, desc[UR6][R4.64+-0x10] ;  /* 0xfffff00604147981 */ /* 0x000ea8000c1e1900 */
[----:B------:R-:W3:Y:S04]  /*0280*/  LDG.E R24, desc[UR6][R4.64+-0xc] ;  /* 0xfffff40604187981 */ /* 0x000ee8000c1e1900 */
[----:B------:R-:W3:Y:S04]  /*0290*/  LDG.E R25, desc[UR6][R6.64+-0xc] ;  /* 0xfffff40606197981 */ /* 0x000ee8000c1e1900 */
[----:B------:R-:W4:Y:S04]  /*02a0*/  LDG.E R16, desc[UR6][R4.64+-0x8] ;  /* 0xfffff80604107981 */ /* 0x000f28000c1e1900 */
[----:B------:R-:W4:Y:S04]  /*02b0*/  LDG.E R17, desc[UR6][R6.64+-0x8] ;  /* 0xfffff80606117981 */ /* 0x000f28000c1e1900 */
[----:B------:R-:W5:Y:S04]  /*02c0*/  LDG.E R18, desc[UR6][R4.64+-0x4] ;  /* 0xfffffc0604127981 */ /* 0x000f68000c1e1900 */
[----:B------:R-:W5:Y:S04]  /*02d0*/  LDG.E R19, desc[UR6][R6.64+-0x4] ;  /* 0xfffffc0606137981 */ /* 0x000f68000c1e1900 */
[----:B------:R-:W5:Y:S01]  /*02e0*/  LDG.E R26, desc[UR6][R4.64+0xc] ;  /* 0x00000c06041a7981 */ /* 0x000f62000c1e1900 */
[----:B--2---:R-:W-:-:S03]  /*02f0*/  FADD R22, R20, -R21 ;  /* 0x8000001514167221 */ /* 0x004fc60000000000 */
[----:B------:R-:W2:Y:S01]  /*0300*/  LDG.E R21, desc[UR6][R4.64] ;  /* 0x0000000604157981 */ /* 0x000ea2000c1e1900 */
[----:B------:R-:W-:-:S03]  /*0310*/  FFMA R23, R22, R22, R13 ;  /* 0x0000001616177223 */ /* 0x000fc6000000000d */
[----:B------:R-:W2:Y:S01]  /*0320*/  LDG.E R20, desc[UR6][R6.64] ;  /* 0x0000000606147981 */ /* 0x000ea2000c1e1900 */
[----:B---3--:R-:W-:-:S03]  /*0330*/  FADD R24, R24, -R25 ;  /* 0x8000001918187221 */ /* 0x008fc60000000000 */
[----:B------:R-:W3:Y:S04]  /*0340*/  LDG.E R22, desc[UR6][R4.64+0x4] ;  /* 0x0000040604167981 */ /* 0x000ee8000c1e1900 */
[----:B------:R-:W3:Y:S01]  /*0350*/  LDG.E R13, desc[UR6][R6.64+0x4] ;  /* 0x00000406060d7981 */ /* 0x000ee2000c1e1900 */
[----:B------:R-:W-:-:S03]  /*0360*/  FFMA R28, R24, R24, R23 ;  /* 0x00000018181c7223 */ /* 0x000fc60000000017 */
[----:B------:R-:W3:Y:S04]  /*0370*/  LDG.E R24, desc[UR6][R4.64+0x8] ;  /* 0x0000080604187981 */ /* 0x000ee8000c1e1900 */
[----:B------:R-:W3:Y:S04]  /*0380*/  LDG.E R23, desc[UR6][R6.64+0x8] ;  /* 0x0000080606177981 */ /* 0x000ee8000c1e1900 */
[----:B------:R0:W3:Y:S01]  /*0390*/  LDG.E R25, desc[UR6][R6.64+0xc] ;  /* 0x00000c0606197981 */ /* 0x0000e2000c1e1900 */
[----:B----4-:R-:W-:Y:S01]  /*03a0*/  FADD R17, R16, -R17 ;  /* 0x8000001110117221 */ /* 0x010fe20000000000 */
[----:B-----5:R-:W-:Y:S01]  /*03b0*/  FADD R19, R18, -R19 ;  /* 0x8000001312137221 */ /* 0x020fe20000000000 */
[----:B------:R-:W-:-:S02]  /*03c0*/  IADD3 R14, PT, PT, R14, 0x8, RZ ;  /* 0x000000080e0e7810 */ /* 0x000fc40007ffe0ff */
[----:B------:R-:W-:Y:S02]  /*03d0*/  FFMA R28, R17, R17, R28 ;  /* 0x00000011111c7223 */ /* 0x000fe4000000001c */
[----:B------:R-:W-:Y:S02]  /*03e0*/  ISETP.NE.AND P1, PT, R14, RZ, PT ;  /* 0x000000ff0e00720c */ /* 0x000fe40003f25270 */
[----:B------:R-:W-:Y:S01]  /*03f0*/  FFMA R28, R19, R19, R28 ;  /* 0x00000013131c7223 */ /* 0x000fe2000000001c */
[----:B0-----:R-:W-:Y:S02]  /*0400*/  IADD3 R6, P2, PT, R6, 0x20, RZ ;  /* 0x0000002006067810 */ /* 0x001fe40007f5e0ff */
[----:B------:R-:W-:Y:S02]  /*0410*/  IADD3 R15, PT, PT, R15, 0x8, RZ ;  /* 0x000000080f0f7810 */ /* 0x000fe40007ffe0ff */
[----:B------:R-:W-:Y:S01]  /*0420*/  IADD3.X R7, PT, PT, RZ, R7, RZ, P2, !PT ;  /* 0x00000007ff077210 */ /* 0x000fe200017fe4ff */
[----:B--2---:R-:W-:-:S04]  /*0430*/  FADD R21, R21, -R20 ;  /* 0x8000001415157221 */ /* 0x004fc80000000000 */
[----:B------:R-:W-:Y:S01]  /*0440*/  FFMA R28, R21, R21, R28 ;  /* 0x00000015151c7223 */ /* 0x000fe2000000001c */
[----:B---3--:R-:W-:-:S04]  /*0450*/  FADD R13, R22, -R13 ;  /* 0x8000000d160d7221 */ /* 0x008fc80000000000 */
[----:B------:R-:W-:Y:S01]  /*0460*/  FFMA R28, R13, R13, R28 ;  /* 0x0000000d0d1c7223 */ /* 0x000fe2000000001c */
[----:B------:R-:W-:-:S04]  /*0470*/  FADD R23, R24, -R23 ;  /* 0x8000001718177221 */ /* 0x000fc80000000000 */
[----:B------:R-:W-:Y:S01]  /*0480*/  FFMA R28, R23, R23, R28 ;  /* 0x00000017171c7223 */ /* 0x000fe2000000001c */
[----:B------:R-:W-:-:S04]  /*0490*/  FADD R25, R26, -R25 ;  /* 0x800000191a197221 */ /* 0x000fc80000000000 */
[----:B------:R-:W-:Y:S01]  /*04a0*/  FFMA R13, R25, R25, R28 ;  /* 0x00000019190d7223 */ /* 0x000fe2000000001c */
[----:B------:R-:W-:Y:S06]  /*04b0*/  @P1 BRA `(.L_x_12) ;  /* 0xfffffffc00641947 */ /* 0x000fec000383ffff */
.L_x_11:
[----:B------:R-:W-:Y:S05]  /*04c0*/  @!P0 BRA `(.L_x_10) ;  /* 0x0000000000fc8947 */ /* 0x000fea0003800000 */
[----:B------:R-:W-:Y:S02]  /*04d0*/  ISETP.GE.U32.AND P1, PT, R27, 0x4, PT ;  /* 0x000000041b00780c */ /* 0x000fe40003f26070 */
[----:B------:R-:W-:-:S04]  /*04e0*/  LOP3.LUT R19, R8, 0x3, RZ, 0xc0, !PT ;  /* 0x0000000308137812 */ /* 0x000fc800078ec0ff */
[----:B------:R-:W-:-:S07]  /*04f0*/  ISETP.NE.AND P0, PT, R19, RZ, PT ;  /* 0x000000ff1300720c */ /* 0x000fce0003f05270 */
[----:B------:R-:W-:Y:S06]  /*0500*/  @!P1 BRA `(.L_x_13) ;  /* 0x00000000006c9947 */ /* 0x000fec0003800000 */
[----:B------:R-:W0:Y:S01]  /*0510*/  LDC.64 R4, c[0x0][0x380] ;  /* 0x0000e000ff047b82 */ /* 0x000e220000000a00 */
[----:B------:R-:W1:Y:S01]  /*0520*/  LDCU.64 UR4, c[0x0][0x380] ;  /* 0x00007000ff0477ac */ /* 0x000e620008000a00 */
[CC--:B------:R-:W-:Y:S02]  /*0530*/  IADD3 R7, PT, PT, R11.reuse, R12.reuse, RZ ;  /* 0x0000000c0b077210 */ /* 0x0c0fe40007ffe0ff */
[-C--:B------:R-:W-:Y:S02]  /*0540*/  IADD3 R14, P1, PT, R11, R12.reuse, RZ ;  /* 0x0000000c0b0e7210 */ /* 0x080fe40007f3e0ff */
[----:B------:R-:W-:Y:S02]  /*0550*/  IADD3 R3, PT, PT, R10, R12, RZ ;  /* 0x0000000c0a037210 */ /* 0x000fe40007ffe0ff */
[----:B------:R-:W-:Y:S02]  /*0560*/  IADD3.X R15, PT, PT, RZ, RZ, RZ, P1, !PT ;  /* 0x000000ffff0f7210 */ /* 0x000fe40000ffe4ff */
[----:B-1----:R-:W-:Y:S01]  /*0570*/  LEA R2, P1, R14, UR4, 0x2 ;  /* 0x000000040e027c11 */ /* 0x002fe2000f8210ff */
[----:B0-----:R-:W-:-:S04]  /*0580*/  IMAD.WIDE.U32 R6, R7, 0x4, R4 ;  /* 0x0000000407067825 */ /* 0x001fc800078e0004 */
[----:B------:R-:W-:Y:S01]  /*0590*/  IMAD.WIDE R4, R3, 0x4, R4 ;  /* 0x0000000403047825 */ /* 0x000fe200078e0204 */
[----:B------:R-:W-:Y:S01]  /*05a0*/  LEA.HI.X R3, R14, UR5, R15, 0x2, P1 ;  /* 0x000000050e037c11 */ /* 0x000fe200088f140f */
[----:B------:R-:W2:Y:S04]  /*05b0*/  LDG.E R7, desc[UR6][R6.64] ;  /* 0x0000000606077981 */ /* 0x000ea8000c1e1900 */
[----:B------:R-:W2:Y:S04]  /*05c0*/  LDG.E R14, desc[UR6][R4.64] ;  /* 0x00000006040e7981 */ /* 0x000ea8000c1e1900 */
[----:B------:R-:W3:Y:S04]  /*05d0*/  LDG.E R15, desc[UR6][R4.64+0x4] ;  /* 0x00000406040f7981 */ /* 0x000ee8000c1e1900 */
[----:B------:R-:W3:Y:S04]  /*05e0*/  LDG.E R16, desc[UR6][R2.64+0x4] ;  /* 0x0000040602107981 */ /* 0x000ee8000c1e1900 */
[----:B------:R-:W4:Y:S04]  /*05f0*/  LDG.E R17, desc[UR6][R4.64+0x8] ;  /* 0x0000080604117981 */ /* 0x000f28000c1e1900 */
[----:B------:R-:W4:Y:S04]  /*0600*/  LDG.E R18, desc[UR6][R2.64+0x8] ;  /* 0x0000080602127981 */ /* 0x000f28000c1e1900 */
[----:B------:R-:W5:Y:S04]  /*0610*/  LDG.E R21, desc[UR6][R2.64+0xc] ;  /* 0x00000c0602157981 */ /* 0x000f68000c1e1900 */
[----:B------:R-:W5:Y:S01]  /*0620*/  LDG.E R20, desc[UR6][R4.64+0xc] ;  /* 0x00000c0604147981 */ /* 0x000f62000c1e1900 */
[----:B------:R-:W-:Y:S01]  /*0630*/  IADD3 R12, PT, PT, R12, 0x4, RZ ;  /* 0x000000040c0c7810 */ /* 0x000fe20007ffe0ff */
[----:B--2---:R-:W-:-:S04]  /*0640*/  FADD R14, R14, -R7 ;  /* 0x800000070e0e7221 */ /* 0x004fc80000000000 */
[----:B------:R-:W-:Y:S01]  /*0650*/  FFMA R13, R14, R14, R13 ;  /* 0x0000000e0e0d7223 */ /* 0x000fe2000000000d */
[----:B---3--:R-:W-:-:S04]  /*0660*/  FADD R16, R15, -R16 ;  /* 0x800000100f107221 */ /* 0x008fc80000000000 */
[----:B------:R-:W-:Y:S01]  /*0670*/  FFMA R13, R16, R16, R13 ;  /* 0x00000010100d7223 */ /* 0x000fe2000000000d */
[----:B----4-:R-:W-:-:S04]  /*0680*/  FADD R18, R17, -R18 ;  /* 0x8000001211127221 */ /* 0x010fc80000000000 */
[----:B------:R-:W-:Y:S01]  /*0690*/  FFMA R13, R18, R18, R13 ;  /* 0x00000012120d7223 */ /* 0x000fe2000000000d */
[----:B-----5:R-:W-:-:S04]  /*06a0*/  FADD R20, R20, -R21 ;  /* 0x8000001514147221 */ /* 0x020fc80000000000 */
[----:B------:R-:W-:-:S07]  /*06b0*/  FFMA R13, R20, R20, R13 ;  /* 0x00000014140d7223 */ /* 0x000fce000000000d */
.L_x_13:
[----:B------:R-:W-:Y:S05]  /*06c0*/  @!P0 BRA `(.L_x_10) ;  /* 0x00000000007c8947 */ /* 0x000fea0003800000 */
[----:B------:R-:W-:Y:S02]  /*06d0*/  ISETP.NE.AND P1, PT, R19, 0x1, PT ;  /* 0x000000011300780c */ /* 0x000fe40003f25270 */
[----:B------:R-:W-:-:S04]  /*06e0*/  LOP3.LUT R8, R8, 0x1, RZ, 0xc0, !PT ;  /* 0x0000000108087812 */ /* 0x000fc800078ec0ff */
[----:B------:R-:W-:-:S07]  /*06f0*/  ISETP.NE.U32.AND P0, PT, R8, 0x1, PT ;  /* 0x000000010800780c */ /* 0x000fce0003f05070 */
[----:B------:R-:W0:Y:S01]  /*0700*/  @P1 LDC.64 R18, c[0x0][0x380] ;  /* 0x0000e000ff121b82 */ /* 0x000e220000000a00 */
[CC--:B------:R-:W-:Y:S02]  /*0710*/  @P1 IADD3 R7, P2, PT, R11.reuse, R12.reuse, RZ ;  /* 0x0000000c0b071210 */ /* 0x0c0fe40007f5e0ff */
[-C--:B------:R-:W-:Y:S02]  /*0720*/  @P1 IADD3 R15, PT, PT, R11, R12.reuse, RZ ;  /* 0x0000000c0b0f1210 */ /* 0x080fe40007ffe0ff */
[----:B------:R-:W-:Y:S02]  /*0730*/  @P1 IADD3 R17, PT, PT, R10, R12, RZ ;  /* 0x0000000c0a111210 */ /* 0x000fe40007ffe0ff */
[----:B------:R-:W-:Y:S01]  /*0740*/  @P1 IADD3.X R8, PT, PT, RZ, RZ, RZ, P2, !PT ;  /* 0x000000ffff081210 */ /* 0x000fe200017fe4ff */
[----:B------:R-:W1:Y:S01]  /*0750*/  @P1 LDC.64 R4, c[0x0][0x380] ;  /* 0x0000e000ff041b82 */ /* 0x000e620000000a00 */
[----:B------:R-:W-:-:S07]  /*0760*/  @P1 IADD3 R12, PT, PT, R12, 0x2, RZ ;  /* 0x000000020c0c1810 */ /* 0x000fce0007ffe0ff */
[----:B------:R-:W2:Y:S01]  /*0770*/  @!P0 LDC.64 R2, c[0x0][0x380] ;  /* 0x0000e000ff028b82 */ /* 0x000ea20000000a00 */
[----:B0-----:R-:W-:-:S04]  /*0780*/  @P1 LEA R6, P2, R7, R18, 0x2 ;  /* 0x0000001207061211 */ /* 0x001fc800078410ff */
[----:B------:R-:W-:Y:S02]  /*0790*/  @P1 LEA.HI.X R7, R7, R19, R8, 0x2, P2 ;  /* 0x0000001307071211 */ /* 0x000fe400010f1408 */
[----:B------:R-:W-:Y:S01]  /*07a0*/  @!P0 IADD3 R19, PT, PT, R11, R12, RZ ;  /* 0x0000000c0b138210 */ /* 0x000fe20007ffe0ff */
[----:B-1----:R-:W-:-:S03]  /*07b0*/  @P1 IMAD.WIDE.U32 R14, R15, 0x4, R4 ;  /* 0x000000040f0e1825 */ /* 0x002fc600078e0004 */
[----:B------:R-:W3:Y:S01]  /*07c0*/  @P1 LDG.E R7, desc[UR6][R6.64+0x4] ;  /* 0x0000040606071981 */ /* 0x000ee2000c1e1900 */
[----:B------:R-:W-:Y:S01]  /*07d0*/  @P1 IMAD.WIDE R4, R17, 0x4, R4 ;  /* 0x0000000411041825 */ /* 0x000fe200078e0204 */
[----:B------:R-:W-:Y:S02]  /*07e0*/  @!P0 IADD3 R17, PT, PT, R10, R12, RZ ;  /* 0x0000000c0a118210 */ /* 0x000fe40007ffe0ff */
[----:B------:R-:W4:Y:S04]  /*07f0*/  @P1 LDG.E R15, desc[UR6][R14.64] ;  /* 0x000000060e0f1981 */ /* 0x000f28000c1e1900 */
[----:B------:R-:W4:Y:S01]  /*0800*/  @P1 LDG.E R8, desc[UR6][R4.64] ;  /* 0x0000000604081981 */ /* 0x000f22000c1e1900 */
[----:B--2---:R-:W-:-:S03]  /*0810*/  @!P0 IMAD.WIDE R10, R17, 0x4, R2 ;  /* 0x00000004110a8825 */ /* 0x004fc600078e0202 */
[----:B------:R-:W3:Y:S01]  /*0820*/  @P1 LDG.E R12, desc[UR6][R4.64+0x4] ;  /* 0x00000406040c1981 */ /* 0x000ee2000c1e1900 */
[----:B------:R-:W-:-:S03]  /*0830*/  @!P0 IMAD.WIDE.U32 R2, R19, 0x4, R2 ;  /* 0x0000000413028825 */ /* 0x000fc600078e0002 */
[----:B------:R-:W2:Y:S04]  /*0840*/  @!P0 LDG.E R10, desc[UR6][R10.64] ;  /* 0x000000060a0a8981 */ /* 0x000ea8000c1e1900 */
[----:B------:R-:W2:Y:S01]  /*0850*/  @!P0 LDG.E R3, desc[UR6][R2.64] ;  /* 0x0000000602038981 */ /* 0x000ea2000c1e1900 */
[----:B----4-:R-:W-:Y:S01]  /*0860*/  @P1 FADD R8, R8, -R15 ;  /* 0x8000000f08081221 */ /* 0x010fe20000000000 */
[----:B---3--:R-:W-:-:S03]  /*0870*/  @P1 FADD R17, R12, -R7 ;  /* 0x800000070c111221 */ /* 0x008fc60000000000 */
[----:B------:R-:W-:-:S04]  /*0880*/  @P1 FFMA R8, R8, R8, R13 ;  /* 0x0000000808081223 */ /* 0x000fc8000000000d */
[----:B------:R-:W-:Y:S01]  /*0890*/  @P1 FFMA R13, R17, R17, R8 ;  /* 0x00000011110d1223 */ /* 0x000fe20000000008 */
[----:B--2---:R-:W-:-:S04]  /*08a0*/  @!P0 FADD R6, R10, -R3 ;  /* 0x800000030a068221 */ /* 0x004fc80000000000 */
[----:B------:R-:W-:-:S07]  /*08b0*/  @!P0 FFMA R13, R6, R6, R13 ;  /* 0x00000006060d8223 */ /* 0x000fce000000000d */
.L_x_10:
[----:B------:R-:W0:Y:S01]  /*08c0*/  LDC.64 R2, c[0x0][0x388] ;  /* 0x0000e200ff027b82 */ /* 0x000e220000000a00 */
[----:B------:R-:W-:-:S05]  /*08d0*/  IMAD R0, R0, R0, R0 ;  /* 0x0000000000007224 */ /* 0x000fca00078e0200 */
[----:B------:R-:W-:Y:S02]  /*08e0*/  LEA.HI R7, R0, R9, RZ, 0x1f ;  /* 0x0000000900077211 */ /* 0x000fe400078ff8ff */
[----:B------:R-:W1:Y:S01]  /*08f0*/  LDC.64 R4, c[0x0][0x390] ;  /* 0x0000e400ff047b82 */ /* 0x000e620000000a00 */
[----:B------:R-:W-:Y:S02]  /*0900*/  IADD3 R9, PT, PT, R9, 0x1, RZ ;  /* 0x0000000109097810 */ /* 0x000fe40007ffe0ff */
[----:B0-----:R-:W-:-:S05]  /*0910*/  IMAD.WIDE.U32 R2, R7, 0x4, R2 ;  /* 0x0000000407027825 */ /* 0x001fca00078e0002 */
[----:B------:R-:W-:Y:S01]  /*0920*/  STG.E desc[UR6][R2.64], R13 ;  /* 0x0000000d02007986 */ /* 0x000fe2000c101906 */
[----:B-1----:R-:W-:-:S05]  /*0930*/  IMAD.WIDE.U32 R4, R7, 0x4, R4 ;  /* 0x0000000407047825 */ /* 0x002fca00078e0004 */
[----:B------:R-:W-:Y:S01]  /*0940*/  STG.E desc[UR6][R4.64], R9 ;  /* 0x0000000904007986 */ /* 0x000fe2000c101906 */
[----:B------:R-:W-:Y:S05]  /*0950*/  EXIT ;  /* 0x000000000000794d */ /* 0x000fea0003800000 */
.L_x_14:
        /* <DEDUP_REMOVED lines=10> */
.L_x_32:


//--------------------- .text._Z20sort_distance_matrixIdEvPT_Piii --------------------------
	.section	.text._Z20sort_distance_matrixIdEvPT_Piii,"ax",@progbits
	.align	128
        .global         _Z20sort_distance_matrixIdEvPT_Piii
        .type           _Z20sort_distance_matrixIdEvPT_Piii,@function
        .size           _Z20sort_distance_matrixIdEvPT_Piii,(.L_x_33 - _Z20sort_distance_matrixIdEvPT_Piii)
        .other          _Z20sort_distance_matrixIdEvPT_Piii,@"STO_CUDA_ENTRY STV_DEFAULT"
_Z20sort_distance_matrixIdEvPT_Piii:
.text._Z20sort_distance_matrixIdEvPT_Piii:
        /* <DEDUP_REMOVED lines=10> */
[----:B------:R-:W0:Y:S01]  /*00a0*/  LDCU.128 UR8, c[0x0][0x380] ;  /* 0x00007000ff0877ac */ /* 0x000e220008000c00 */
[----:B------:R-:W-:Y:S02]  /*00b0*/  IMAD R3, R0, R0, R0 ;  /* 0x0000000000037224 */ /* 0x000fe400078e0200 */
[----:B------:R-:W-:Y:S01]  /*00c0*/  IMAD.MOV.U32 R5, RZ, RZ, RZ ;  /* 0x000000ffff057224 */ /* 0x000fe200078e00ff */
[----:B------:R-:W1:Y:S02]  /*00d0*/  LDCU.64 UR12, c[0x0][0x358] ;  /* 0x00006b00ff0c77ac */ /* 0x000e640008000a00 */
[----:B------:R-:W-:Y:S02]  /*00e0*/  SHF.R.U32.HI R2, RZ, 0x1, R3 ;  /* 0x00000001ff027819 */ /* 0x000fe40000011603 */
[----:B------:R-:W-:Y:S01]  /*00f0*/  SHF.R.U64 R3, R3, 0x1, RZ ;  /* 0x0000000103037819 */ /* 0x000fe200000012ff */
[----:B0-----:R-:W-:Y:S02]  /*0100*/  UIADD3 UR6, UP0, UPT, UR8, 0x8, URZ ;  /* 0x0000000808067890 */ /* 0x001fe4000ff1e0ff */
[----:B------:R-:W-:-:S02]  /*0110*/  UIADD3 UR4, UP1, UPT, UR10, 0x4, URZ ;  /* 0x000000040a047890 */ /* 0x000fc4000ff3e0ff */
[----:B------:R-:W-:Y:S02]  /*0120*/  UIADD3.X UR7, UPT, UPT, URZ, UR9, URZ, UP0, !UPT ;  /* 0x00000009ff077290 */ /* 0x000fe400087fe4ff */
[----:B-1----:R-:W-:-:S12]  /*0130*/  UIADD3.X UR5, UPT, UPT, URZ, UR11, URZ, UP1, !UPT ;  /* 0x0000000bff057290 */ /* 0x002fd80008ffe4ff */
.L_x_23:
        /* <DEDUP_REMOVED lines=11> */
[----:B------:R-:W5:Y:S01]  /*01f0*/  LDG.E.64 R6, desc[UR12][R6.64] ;  /* 0x0000000c06067981 */ /* 0x000f62000c1e1b00 */
[----:B------:R-:W-:Y:S01]  /*0200*/  BSSY.RECONVERGENT B0, `(.L_x_16) ;  /* 0x000002d000007945 */ /* 0x000fe20003800200 */
[----:B------:R-:W-:Y:S02]  /*0210*/  IMAD.MOV.U32 R19, RZ, RZ, R8 ;  /* 0x000000ffff137224 */ /* 0x000fe400078e0008 */
[----:B------:R-:W-:-:S07]  /*0220*/  VIADD R4, R5, 0xffffffff ;  /* 0xffffffff05047836 */ /* 0x000fce0000000000 */
.L_x_22:
[----:B------:R-:W-:Y:S01]  /*0230*/  BSSY.RECONVERGENT B2, `(.L_x_17) ;  /* 0x000000b000027945 */ /* 0x000fe20003800200 */
[----:B-1----:R-:W-:-:S07]  /*0240*/  VIADD R14, R4, 0xffffffff ;  /* 0xffffffff040e7836 */ /* 0x002fce0000000000 */
.L_x_18:
[----:B------:R-:W-:-:S04]  /*0250*/  IADD3 R9, P0, PT, R4, R3, RZ ;  /* 0x0000000304097210 */ /* 0x000fc80007f1e0ff */
[----:B------:R-:W-:Y:S02]  /*0260*/  LEA.HI.X.SX32 R10, R4, RZ, 0x1, P0 ;  /* 0x000000ff040a7211 */ /* 0x000fe400000f0eff */
[----:B------:R-:W-:-:S04]  /*0270*/  LEA R8, P0, R9, UR6, 0x3 ;  /* 0x0000000609087c11 */ /* 0x000fc8000f8018ff */
[----:B------:R-:W-:-:S06]  /*0280*/  LEA.HI.X R9, R9, UR7, R10, 0x3, P0 ;  /* 0x0000000709097c11 */ /* 0x000fcc00080f1c0a */
[----:B------:R-:W2:Y:S01]  /*0290*/  LDG.E.64 R8, desc[UR12][R8.64] ;  /* 0x0000000c08087981 */ /* 0x000ea2000c1e1b00 */
[----:B------:R-:W-:Y:S02]  /*02a0*/  VIADD R14, R14, 0x1 ;  /* 0x000000010e0e7836 */ /* 0x000fe40000000000 */
[----:B------:R-:W-:Y:S01]  /*02b0*/  VIADD R4, R4, 0x1 ;  /* 0x0000000104047836 */ /* 0x000fe20000000000 */
[----:B--2--5:R-:W-:-:S14]  /*02c0*/  DSETP.GEU.AND P0, PT, R8, R6, PT ;  /* 0x000000060800722a */ /* 0x024fdc0003f0e000 */
[----:B------:R-:W-:Y:S05]  /*02d0*/  @!P0 BRA `(.L_x_18) ;  /* 0xfffffffc00dc8947 */ /* 0x000fea000383ffff */
[----:B------:R-:W-:Y:S05]  /*02e0*/  BSYNC.RECONVERGENT B2 ;  /* 0x0000000000027941 */ /* 0x000fea0003800200 */
.L_x_17:
[----:B------:R-:W-:Y:S01]  /*02f0*/  BSSY.RECONVERGENT B2, `(.L_x_19) ;  /* 0x000000b000027945 */ /* 0x000fe20003800200 */
[----:B------:R-:W-:-:S07]  /*0300*/  SHF.R.S32.HI R18, RZ, 0x1f, R14 ;  /* 0x0000001fff127819 */ /* 0x000fce000001140e */
.L_x_20:
[----:B------:R-:W0:Y:S01]  /*0310*/  LDCU.64 UR8, c[0x0][0x380] ;  /* 0x00007000ff0877ac */ /* 0x000e220008000a00 */
[----:B------:R-:W-:-:S04]  /*0320*/  IADD3 R17, P0, PT, R2, R19, RZ ;  /* 0x0000001302117210 */ /* 0x000fc80007f1e0ff */
[----:B------:R-:W-:Y:S02]  /*0330*/  LEA.HI.X.SX32 R22, R19, RZ, 0x1, P0 ;  /* 0x000000ff13167211 */ /* 0x000fe400000f0eff */
[----:B0-----:R-:W-:-:S04]  /*0340*/  LEA R10, P0, R17, UR8, 0x3 ;  /* 0x00000008110a7c11 */ /* 0x001fc8000f8018ff */
[----:B------:R-:W-:-:S05]  /*0350*/  LEA.HI.X R11, R17, UR9, R22, 0x3, P0 ;  /* 0x00000009110b7c11 */ /* 0x000fca00080f1c16 */
[----:B------:R-:W2:Y:S01]  /*0360*/  LDG.E.64 R12, desc[UR12][R10.64+-0x8] ;  /* 0xfffff80c0a0c7981 */ /* 0x000ea2000c1e1b00 */
[----:B------:R-:W-:Y:S01]  /*0370*/  VIADD R19, R19, 0xffffffff ;  /* 0xffffffff13137836 */ /* 0x000fe20000000000 */
[----:B--2---:R-:W-:-:S14]  /*0380*/  DSETP.GT.AND P0, PT, R12, R6, PT ;  /* 0x000000060c00722a */ /* 0x004fdc0003f04000 */
[----:B------:R-:W-:Y:S05]  /*0390*/  @P0 BRA `(.L_x_20) ;  /* 0xfffffffc00dc0947 */ /* 0x000fea000383ffff */
[----:B------:R-:W-:Y:S05]  /*03a0*/  BSYNC.RECONVERGENT B2 ;  /* 0x0000000000027941 */ /* 0x000fea0003800200 */
.L_x_19:
[----:B------:R-:W-:-:S13]  /*03b0*/  ISETP.GE.AND P0, PT, R4, R19, PT ;  /* 0x000000130400720c */ /* 0x000fda0003f06270 */
[----:B------:R-:W-:Y:S05]  /*03c0*/  @P0 BRA `(.L_x_21) ;  /* 0x0000000000400947 */ /* 0x000fea0003800000 */
[----:B------:R-:W0:Y:S01]  /*03d0*/  LDCU.64 UR8, c[0x0][0x388] ;  /* 0x00007100ff0877ac */ /* 0x000e220008000a00 */
[----:B------:R-:W-:-:S04]  /*03e0*/  IADD3 R15, P0, PT, R14, R3, RZ ;  /* 0x000000030e0f7210 */ /* 0x000fc80007f1e0ff */
[C---:B------:R-:W-:Y:S01]  /*03f0*/  LEA R14, P1, R15.reuse, UR4, 0x2 ;  /* 0x000000040f0e7c11 */ /* 0x040fe2000f8210ff */
[----:B------:R-:W-:Y:S01]  /*0400*/  IMAD.X R18, RZ, RZ, R18, P0 ;  /* 0x000000ffff127224 */ /* 0x000fe200000e0612 */
[----:B------:R-:W-:-:S04]  /*0410*/  LEA R20, P0, R15, UR6, 0x3 ;  /* 0x000000060f147c11 */ /* 0x000fc8000f8018ff */
[C-C-:B------:R-:W-:Y:S02]  /*0420*/  LEA.HI.X R21, R15.reuse, UR7, R18.reuse, 0x3, P0 ;  /* 0x000000070f157c11 */ /* 0x140fe400080f1c12 */
[----:B------:R-:W-:-:S03]  /*0430*/  LEA.HI.X R15, R15, UR5, R18, 0x2, P1 ;  /* 0x000000050f0f7c11 */ /* 0x000fc600088f1412 */
[----:B------:R1:W-:Y:S01]  /*0440*/  STG.E.64 desc[UR12][R20.64], R12 ;  /* 0x0000000c14007986 */ /* 0x0003e2000c101b0c */
[----:B0-----:R-:W-:-:S03]  /*0450*/  LEA R16, P2, R17, UR8, 0x2 ;  /* 0x0000000811107c11 */ /* 0x001fc6000f8410ff */
[----:B------:R1:W-:Y:S01]  /*0460*/  STG.E.64 desc[UR12][R10.64+-0x8], R8 ;  /* 0xfffff8080a007986 */ /* 0x0003e2000c101b0c */
[----:B------:R-:W-:-:S03]  /*0470*/  LEA.HI.X R17, R17, UR9, R22, 0x2, P2 ;  /* 0x0000000911117c11 */ /* 0x000fc600090f1416 */
[----:B------:R-:W2:Y:S04]  /*0480*/  LDG.E R23, desc[UR12][R14.64] ;  /* 0x0000000c0e177981 */ /* 0x000ea8000c1e1900 */
[----:B------:R-:W3:Y:S04]  /*0490*/  LDG.E R25, desc[UR12][R16.64+-0x4] ;  /* 0xfffffc0c10197981 */ /* 0x000ee8000c1e1900 */
[----:B---3--:R1:W-:Y:S04]  /*04a0*/  STG.E desc[UR12][R14.64], R25 ;  /* 0x000000190e007986 */ /* 0x0083e8000c10190c */
[----:B--2---:R1:W-:Y:S01]  /*04b0*/  STG.E desc[UR12][R16.64+-0x4], R23 ;  /* 0xfffffc1710007986 */ /* 0x0043e2000c10190c */
[----:B------:R-:W-:Y:S05]  /*04c0*/  BRA `(.L_x_22) ;  /* 0xfffffffc00587947 */ /* 0x000fea000383ffff */
.L_x_21:
[----:B------:R-:W-:Y:S05]  /*04d0*/  BSYNC.RECONVERGENT B0 ;  /* 0x0000000000007941 */ /* 0x000fea0003800200 */
.L_x_16:
[----:B------:R-:W-:Y:S05]  /*04e0*/  BSYNC.RECONVERGENT B1 ;  /* 0x0000000000017941 */ /* 0x000fea0003800200 */
.L_x_15:
        /* <DEDUP_REMOVED lines=9> */
.L_x_24:
        /* <DEDUP_REMOVED lines=16> */
.L_x_33:


//--------------------- .text._Z25calculate_distance_matrixIdEvPT_S1_Piii --------------------------
	.section	.text._Z25calculate_distance_matrixIdEvPT_S1_Piii,"ax",@progbits
	.align	128
        .global         _Z25calculate_distance_matrixIdEvPT_S1_Piii
        .type           _Z25calculate_distance_matrixIdEvPT_S1_Piii,@function
        .size           _Z25calculate_distance_matrixIdEvPT_S1_Piii,(.L_x_34 - _Z25calculate_distance_matrixIdEvPT_S1_Piii)
        .other          _Z25calculate_distance_matrixIdEvPT_S1_Piii,@"STO_CUDA_ENTRY STV_DEFAULT"
_Z25calculate_distance_matrixIdEvPT_S1_Piii:
.text._Z25calculate_distance_matrixIdEvPT_S1_Piii:
        /* <DEDUP_REMOVED lines=15> */
[----:B------:R-:W-:Y:S02]  /*00f0*/  CS2R R20, SRZ ;  /* 0x0000000000147805 */ /* 0x000fe4000001ff00 */
[----:B0-----:R-:W-:-:S13]  /*0100*/  ISETP.GE.AND P0, PT, R2, 0x1, PT ;  /* 0x000000010200780c */ /* 0x001fda0003f06270 */
[----:B-1----:R-:W-:Y:S05]  /*0110*/  @!P0 BRA `(.L_x_25) ;  /* 0x0000000400e48947 */ /* 0x002fea0003800000 */
[----:B------:R-:W-:Y:S01]  /*0120*/  ISETP.GE.U32.AND P1, PT, R2, 0x8, PT ;  /* 0x000000080200780c */ /* 0x000fe20003f26070 */
[-C--:B------:R-:W-:Y:S01]  /*0130*/  IMAD R5, R0, R2.reuse, RZ ;  /* 0x0000000200057224 */ /* 0x080fe200078e02ff */
[----:B------:R-:W-:Y:S01]  /*0140*/  LOP3.LUT R4, R2, 0x7, RZ, 0xc0, !PT ;  /* 0x0000000702047812 */ /* 0x000fe200078ec0ff */
[----:B------:R-:W-:Y:S01]  /*0150*/  IMAD R6, R3, R2, RZ ;  /* 0x0000000203067224 */ /* 0x000fe200078e02ff */
[----:B------:R-:W-:Y:S01]  /*0160*/  CS2R R20, SRZ ;  /* 0x0000000000147805 */ /* 0x000fe2000001ff00 */
[----:B------:R-:W-:Y:S01]  /*0170*/  IMAD.MOV.U32 R7, RZ, RZ, RZ ;  /* 0x000000ffff077224 */ /* 0x000fe200078e00ff */
[----:B------:R-:W-:-:S07]  /*0180*/  ISETP.NE.AND P0, PT, R4, RZ, PT ;  /* 0x000000ff0400720c */ /* 0x000fce0003f05270 */
[----:B------:R-:W-:Y:S06]  /*0190*/  @!P1 BRA `(.L_x_26) ;  /* 0x0000000000c49947 */ /* 0x000fec0003800000 */
[----:B------:R-:W0:Y:S01]  /*01a0*/  LDCU.64 UR4, c[0x0][0x380] ;  /* 0x00007000ff0477ac */ /* 0x000e220008000a00 */
[----:B------:R-:W-:Y:S02]  /*01b0*/  LOP3.LUT R7, R2, 0x7ffffff8, RZ, 0xc0, !PT ;  /* 0x7ffffff802077812 */ /* 0x000fe400078ec0ff */
[----:B------:R-:W-:Y:S02]  /*01c0*/  CS2R R20, SRZ ;  /* 0x0000000000147805 */ /* 0x000fe4000001ff00 */
[----:B------:R-:W-:Y:S01]  /*01d0*/  MOV R27, R5 ;  /* 0x00000005001b7202 */ /* 0x000fe20000000f00 */
[----:B------:R-:W-:Y:S01]  /*01e0*/  IMAD.MOV R26, RZ, RZ, -R7 ;  /* 0x000000ffff1a7224 */ /* 0x000fe200078e0a07 */
[----:B0-----:R-:W-:-:S04]  /*01f0*/  UIADD3 UR4, UP0, UPT, UR4, 0x20, URZ ;  /* 0x0000002004047890 */ /* 0x001fc8000ff1e0ff */
[----:B------:R-:W-:Y:S02]  /*0200*/  UIADD3.X UR5, UPT, UPT, URZ, UR5, URZ, UP0, !UPT ;  /* 0x00000005ff057290 */ /* 0x000fe400087fe4ff */
[----:B------:R-:W-:-:S04]  /*0210*/  IMAD.U32 R8, RZ, RZ, UR4 ;  /* 0x00000004ff087e24 */ /* 0x000fc8000f8e00ff */
[----:B------:R-:W-:Y:S02]  /*0220*/  IMAD.U32 R9, RZ, RZ, UR5 ;  /* 0x00000005ff097e24 */ /* 0x000fe4000f8e00ff */
[----:B------:R-:W-:-:S07]  /*0230*/  IMAD.WIDE.U32 R10, R6, 0x8, R8 ;  /* 0x00000008060a7825 */ /* 0x000fce00078e0008 */
.L_x_27:
[----:B------:R-:W-:Y:S01]  /*0240*/  IMAD.WIDE R24, R27, 0x8, R8 ;  /* 0x000000081b187825 */ /* 0x000fe200078e0208 */
[----:B------:R-:W2:Y:S04]  /*0250*/  LDG.E.64 R12, desc[UR6][R10.64+-0x20] ;  /* 0xffffe0060a0c7981 */ /* 0x000ea8000c1e1b00 */
[----:B------:R-:W2:Y:S04]  /*0260*/  LDG.E.64 R14, desc[UR6][R24.64+-0x20] ;  /* 0xffffe006180e7981 */ /* 0x000ea8000c1e1b00 */
[----:B------:R-:W3:Y:S04]  /*0270*/  LDG.E.64 R18, desc[UR6][R24.64+-0x18] ;  /* 0xffffe80618127981 */ /* 0x000ee8000c1e1b00 */
[----:B------:R-:W3:Y:S04]  /*0280*/  LDG.E.64 R16, desc[UR6][R10.64+-0x18] ;  /* 0xffffe8060a107981 */ /* 0x000ee8000c1e1b00 */
[----:B------:R-:W4:Y:S01]  /*0290*/  LDG.E.64 R22, desc[UR6][R10.64+0x18] ;  /* 0x000018060a167981 */ /* 0x000f22000c1e1b00 */
[----:B--2---:R-:W-:-:S03]  /*02a0*/  DADD R12, R14, -R12 ;  /* 0x000000000e0c7229 */ /* 0x004fc6000000080c */
[----:B------:R-:W2:Y:S05]  /*02b0*/  LDG.E.64 R14, desc[UR6][R24.64+-0x10] ;  /* 0xfffff006180e7981 */ /* 0x000eaa000c1e1b00 */
[----:B------:R-:W-:Y:S02]  /*02c0*/  DFMA R20, R12, R12, R20 ;  /* 0x0000000c0c14722b */ /* 0x000fe40000000014 */
[----:B------:R-:W2:Y:S01]  /*02d0*/  LDG.E.64 R12, desc[UR6][R10.64+-0x10] ;  /* 0xfffff0060a0c7981 */ /* 0x000ea2000c1e1b00 */
[----:B---3--:R-:W-:-:S03]  /*02e0*/  DADD R16, R18, -R16 ;  /* 0x0000000012107229 */ /* 0x008fc60000000810 */
[----:B------:R-:W3:Y:S05]  /*02f0*/  LDG.E.64 R18, desc[UR6][R24.64+-0x8] ;  /* 0xfffff80618127981 */ /* 0x000eea000c1e1b00 */
[----:B------:R-:W-:Y:S02]  /*0300*/  DFMA R20, R16, R16, R20 ;  /* 0x000000101014722b */ /* 0x000fe40000000014 */
[----:B------:R-:W3:Y:S01]  /*0310*/  LDG.E.64 R16, desc[UR6][R10.64+-0x8] ;  /* 0xfffff8060a107981 */ /* 0x000ee2000c1e1b00 */
[----:B--2---:R-:W-:-:S03]  /*0320*/  DADD R12, R14, -R12 ;  /* 0x000000000e0c7229 */ /* 0x004fc6000000080c */
[----:B------:R-:W2:Y:S05]  /*0330*/  LDG.E.64 R14, desc[UR6][R24.64] ;  /* 0x00000006180e7981 */ /* 0x000eaa000c1e1b00 */
[----:B------:R-:W-:Y:S02]  /*0340*/  DFMA R20, R12, R12, R20 ;  /* 0x0000000c0c14722b */ /* 0x000fe40000000014 */
[----:B------:R-:W2:Y:S01]  /*0350*/  LDG.E.64 R12, desc[UR6][R10.64] ;  /* 0x000000060a0c7981 */ /* 0x000ea2000c1e1b00 */
[----:B---3--:R-:W-:-:S03]  /*0360*/  DADD R16, R18, -R16 ;  /* 0x0000000012107229 */ /* 0x008fc60000000810 */
[----:B------:R-:W3:Y:S05]  /*0370*/  LDG.E.64 R18, desc[UR6][R10.64+0x8] ;  /* 0x000008060a127981 */ /* 0x000eea000c1e1b00 */
[----:B------:R-:W-:Y:S01]  /*0380*/  DFMA R16, R16, R16, R20 ;  /* 0x000000101010722b */ /* 0x000fe20000000014 */
[----:B------:R-:W3:Y:S01]  /*0390*/  LDG.E.64 R20, desc[UR6][R24.64+0x8] ;  /* 0x0000080618147981 */ /* 0x000ee2000c1e1b00 */
[----:B--2---:R-:W-:-:S03]  /*03a0*/  DADD R12, R14, -R12 ;  /* 0x000000000e0c7229 */ /* 0x004fc6000000080c */
[----:B------:R-:W2:Y:S05]  /*03b0*/  LDG.E.64 R14, desc[UR6][R24.64+0x10] ;  /* 0x00001006180e7981 */ /* 0x000eaa000c1e1b00 */
[----:B------:R-:W-:Y:S01]  /*03c0*/  DFMA R12, R12, R12, R16 ;  /* 0x0000000c0c0c722b */ /* 0x000fe20000000010 */
[----:B------:R0:W2:Y:S01]  /*03d0*/  LDG.E.64 R16, desc[UR6][R10.64+0x10] ;  /* 0x000010060a107981 */ /* 0x0000a2000c1e1b00 */
[----:B---3--:R-:W-:-:S03]  /*03e0*/  DADD R18, R20, -R18 ;  /* 0x0000000014127229 */ /* 0x008fc60000000812 */
[----:B------:R-:W4:Y:S01]  /*03f0*/  LDG.E.64 R20, desc[UR6][R24.64+0x18] ;  /* 0x0000180618147981 */ /* 0x000f22000c1e1b00 */
[----:B------:R-:W-:-:S04]  /*0400*/  VIADD R26, R26, 0x8 ;  /* 0x000000081a1a7836 */ /* 0x000fc80000000000 */
[----:B------:R-:W-:Y:S01]  /*0410*/  DFMA R12, R18, R18, R12 ;  /* 0x00000012120c722b */ /* 0x000fe2000000000c */
[----:B------:R-:W-:Y:S02]  /*0420*/  ISETP.NE.AND P1, PT, R26, RZ, PT ;  /* 0x000000ff1a00720c */ /* 0x000fe40003f25270 */
[----:B0-----:R-:W-:Y:S01]  /*0430*/  IADD3 R10, P2, PT, R10, 0x40, RZ ;  /* 0x000000400a0a7810 */ /* 0x001fe20007f5e0ff */
[----:B------:R-:W-:-:S03]  /*0440*/  VIADD R27, R27, 0x8 ;  /* 0x000000081b1b7836 */ /* 0x000fc60000000000 */
[----:B------:R-:W-:Y:S01]  /*0450*/  IADD3.X R11, PT, PT, RZ, R11, RZ, P2, !PT ;  /* 0x0000000bff0b7210 */ /* 0x000fe200017fe4ff */
[----:B--2---:R-:W-:Y:S02]  /*0460*/  DADD R14, R14, -R16 ;  /* 0x000000000e0e7229 */ /* 0x004fe40000000810 */
[----:B----4-:R-:W-:-:S06]  /*0470*/  DADD R20, R20, -R22 ;  /* 0x0000000014147229 */ /* 0x010fcc0000000816 */
[----:B------:R-:W-:-:S08]  /*0480*/  DFMA R12, R14, R14, R12 ;  /* 0x0000000e0e0c722b */ /* 0x000fd0000000000c */
[----:B------:R-:W-:Y:S01]  /*0490*/  DFMA R20, R20, R20, R12 ;  /* 0x000000141414722b */ /* 0x000fe2000000000c */
[----:B------:R-:W-:Y:S10]  /*04a0*/  @P1 BRA `(.L_x_27) ;  /* 0xfffffffc00641947 */ /* 0x000ff4000383ffff */
.L_x_26:
[----:B------:R-:W-:Y:S05]  /*04b0*/  @!P0 BRA `(.L_x_25) ;  /* 0x0000000000fc8947 */ /* 0x000fea0003800000 */
[----:B------:R-:W-:Y:S02]  /*04c0*/  ISETP.GE.U32.AND P1, PT, R4, 0x4, PT ;  /* 0x000000040400780c */ /* 0x000fe40003f26070 */
[----:B------:R-:W-:-:S04]  /*04d0*/  LOP3.LUT R28, R2, 0x3, RZ, 0xc0, !PT ;  /* 0x00000003021c7812 */ /* 0x000fc800078ec0ff */
[----:B------:R-:W-:-:S07]  /*04e0*/  ISETP.NE.AND P0, PT, R28, RZ, PT ;  /* 0x000000ff1c00720c */ /* 0x000fce0003f05270 */
[----:B------:R-:W-:Y:S06]  /*04f0*/  @!P1 BRA `(.L_x_28) ;  /* 0x00000000006c9947 */ /* 0x000fec0003800000 */
[----:B------:R-:W0:Y:S01]  /*0500*/  LDC.64 R18, c[0x0][0x380] ;  /* 0x0000e000ff127b82 */ /* 0x000e220000000a00 */
[----:B------:R-:W1:Y:S01]  /*0510*/  LDCU.64 UR4, c[0x0][0x380] ;  /* 0x00007000ff0477ac */ /* 0x000e620008000a00 */
[C---:B------:R-:W-:Y:S01]  /*0520*/  IMAD.IADD R11, R6.reuse, 0x1, R7 ;  /* 0x00000001060b7824 */ /* 0x040fe200078e0207 */
[-C--:B------:R-:W-:Y:S02]  /*0530*/  IADD3 R9, PT, PT, R5, R7.reuse, RZ ;  /* 0x0000000705097210 */ /* 0x080fe40007ffe0ff */
[----:B------:R-:W-:-:S05]  /*0540*/  IADD3 R4, P1, PT, R6, R7, RZ ;  /* 0x0000000706047210 */ /* 0x000fca0007f3e0ff */
[----:B------:R-:W-:Y:S01]  /*0550*/  IMAD.X R13, RZ, RZ, RZ, P1 ;  /* 0x000000ffff0d7224 */ /* 0x000fe200008e06ff */
[----:B-1----:R-:W-:Y:S01]  /*0560*/  LEA R26, P1, R4, UR4, 0x3 ;  /* 0x00000004041a7c11 */ /* 0x002fe2000f8218ff */
[----:B0-----:R-:W-:-:S04]  /*0570*/  IMAD.WIDE.U32 R10, R11, 0x8, R18 ;  /* 0x000000080b0a7825 */ /* 0x001fc800078e0012 */
[----:B------:R-:W-:Y:S02]  /*0580*/  IMAD.WIDE R18, R9, 0x8, R18 ;  /* 0x0000000809127825 */ /* 0x000fe400078e0212 */
[----:B------:R-:W2:Y:S01]  /*0590*/  LDG.E.64 R8, desc[UR6][R10.64] ;  /* 0x000000060a087981 */ /* 0x000ea2000c1e1b00 */
[----:B------:R-:W-:-:S03]  /*05a0*/  LEA.HI.X R27, R4, UR5, R13, 0x3, P1 ;  /* 0x00000005041b7c11 */ /* 0x000fc600088f1c0d */
[----:B------:R-:W2:Y:S04]  /*05b0*/  LDG.E.64 R24, desc[UR6][R18.64] ;  /* 0x0000000612187981 */ /* 0x000ea8000c1e1b00 */
[----:B------:R-:W3:Y:S04]  /*05c0*/  LDG.E.64 R12, desc[UR6][R26.64+0x8] ;  /* 0x000008061a0c7981 */ /* 0x000ee8000c1e1b00 */
[----:B------:R-:W3:Y:S04]  /*05d0*/  LDG.E.64 R10, desc[UR6][R18.64+0x8] ;  /* 0x00000806120a7981 */ /* 0x000ee8000c1e1b00 */
[----:B------:R-:W4:Y:S04]  /*05e0*/  LDG.E.64 R14, desc[UR6][R18.64+0x10] ;  /* 0x00001006120e7981 */ /* 0x000f28000c1e1b00 */
[----:B------:R-:W4:Y:S04]  /*05f0*/  LDG.E.64 R16, desc[UR6][R26.64+0x10] ;  /* 0x000010061a107981 */ /* 0x000f28000c1e1b00 */
[----:B------:R-:W5:Y:S04]  /*0600*/  LDG.E.64 R22, desc[UR6][R26.64+0x18] ;  /* 0x000018061a167981 */ /* 0x000f68000c1e1b00 */
[----:B------:R-:W5:Y:S01]  /*0610*/  LDG.E.64 R18, desc[UR6][R18.64+0x18] ;  /* 0x0000180612127981 */ /* 0x000f62000c1e1b00 */
[----:B------:R-:W-:Y:S01]  /*0620*/  VIADD R7, R7, 0x4 ;  /* 0x0000000407077836 */ /* 0x000fe20000000000 */
[----:B--2---:R-:W-:-:S08]  /*0630*/  DADD R8, R24, -R8 ;  /* 0x0000000018087229 */ /* 0x004fd00000000808 */
[----:B------:R-:W-:Y:S02]  /*0640*/  DFMA R8, R8, R8, R20 ;  /* 0x000000080808722b */ /* 0x000fe40000000014 */
[----:B---3--:R-:W-:Y:S02]  /*0650*/  DADD R10, R10, -R12 ;  /* 0x000000000a0a7229 */ /* 0x008fe4000000080c */
[----:B----4-:R-:W-:-:S06]  /*0660*/  DADD R14, R14, -R16 ;  /* 0x000000000e0e7229 */ /* 0x010fcc0000000810 */
[----:B------:R-:W-:Y:S02]  /*0670*/  DFMA R8, R10, R10, R8 ;  /* 0x0000000a0a08722b */ /* 0x000fe40000000008 */
[----:B-----5:R-:W-:-:S06]  /*0680*/  DADD R22, R18, -R22 ;  /* 0x0000000012167229 */ /* 0x020fcc0000000816 */
[----:B------:R-:W-:-:S08]  /*0690*/  DFMA R8, R14, R14, R8 ;  /* 0x0000000e0e08722b */ /* 0x000fd00000000008 */
[----:B------:R-:W-:-:S11]  /*06a0*/  DFMA R20, R22, R22, R8 ;  /* 0x000000161614722b */ /* 0x000fd60000000008 */
.L_x_28:
[----:B------:R-:W-:Y:S05]  /*06b0*/  @!P0 BRA `(.L_x_25) ;  /* 0x00000000007c8947 */ /* 0x000fea0003800000 */
[----:B------:R-:W-:Y:S02]  /*06c0*/  ISETP.NE.AND P1, PT, R28, 0x1, PT ;  /* 0x000000011c00780c */ /* 0x000fe40003f25270 */
[----:B------:R-:W-:-:S04]  /*06d0*/  LOP3.LUT R2, R2, 0x1, RZ, 0xc0, !PT ;  /* 0x0000000102027812 */ /* 0x000fc800078ec0ff */
[----:B------:R-:W-:-:S07]  /*06e0*/  ISETP.NE.U32.AND P0, PT, R2, 0x1, PT ;  /* 0x000000010200780c */ /* 0x000fce0003f05070 */
[----:B------:R-:W0:Y:S01]  /*06f0*/  @P1 LDC.64 R16, c[0x0][0x380] ;  /* 0x0000e000ff101b82 */ /* 0x000e220000000a00 */
[CC--:B------:R-:W-:Y:S01]  /*0700*/  @P1 IADD3 R11, PT, PT, R6.reuse, R7.reuse, RZ ;  /* 0x00000007060b1210 */ /* 0x0c0fe20007ffe0ff */
[----:B------:R-:W-:Y:S01]  /*0710*/  @P1 IMAD.IADD R13, R5, 0x1, R7 ;  /* 0x00000001050d1824 */ /* 0x000fe200078e0207 */
[----:B------:R-:W-:Y:S02]  /*0720*/  @P1 IADD3 R2, P2, PT, R6, R7, RZ ;  /* 0x0000000706021210 */ /* 0x000fe40007f5e0ff */
[----:B------:R-:W-:-:S03]  /*0730*/  @P1 IADD3 R7, PT, PT, R7, 0x2, RZ ;  /* 0x0000000207071810 */ /* 0x000fc60007ffe0ff */
[----:B------:R-:W1:Y:S01]  /*0740*/  @P1 LDC.64 R14, c[0x0][0x380] ;  /* 0x0000e000ff0e1b82 */ /* 0x000e620000000a00 */
[----:B------:R-:W-:-:S07]  /*0750*/  @P1 IMAD.X R4, RZ, RZ, RZ, P2 ;  /* 0x000000ffff041224 */ /* 0x000fce00010e06ff */
[----:B------:R-:W2:Y:S01]  /*0760*/  @!P0 LDC.64 R8, c[0x0][0x380] ;  /* 0x0000e000ff088b82 */ /* 0x000ea20000000a00 */
[----:B0-----:R-:W-:-:S04]  /*0770*/  @P1 IMAD.WIDE.U32 R10, R11, 0x8, R16 ;  /* 0x000000080b0a1825 */ /* 0x001fc800078e0010 */
[----:B------:R-:W-:Y:S02]  /*0780*/  @P1 IMAD.WIDE R16, R13, 0x8, R16 ;  /* 0x000000080d101825 */ /* 0x000fe400078e0210 */
[----:B------:R-:W3:Y:S01]  /*0790*/  @P1 LDG.E.64 R10, desc[UR6][R10.64] ;  /* 0x000000060a0a1981 */ /* 0x000ee2000c1e1b00 */
[----:B-1----:R-:W-:-:S03]  /*07a0*/  @P1 LEA R14, P2, R2, R14, 0x3 ;  /* 0x0000000e020e1211 */ /* 0x002fc600078418ff */
[----:B------:R-:W3:Y:S01]  /*07b0*/  @P1 LDG.E.64 R12, desc[UR6][R16.64] ;  /* 0x00000006100c1981 */ /* 0x000ee2000c1e1b00 */
[----:B------:R-:W-:Y:S01]  /*07c0*/  @P1 LEA.HI.X R15, R2, R15, R4, 0x3, P2 ;  /* 0x0000000f020f1211 */ /* 0x000fe200010f1c04 */
[--C-:B------:R-:W-:Y:S02]  /*07d0*/  @!P0 IMAD.IADD R19, R5, 0x1, R7.reuse ;  /* 0x0000000105138824 */ /* 0x100fe400078e0207 */
[----:B------:R-:W-:Y:S01]  /*07e0*/  @!P0 IMAD.IADD R23, R6, 0x1, R7 ;  /* 0x0000000106178824 */ /* 0x000fe200078e0207 */
[----:B------:R-:W4:Y:S01]  /*07f0*/  @P1 LDG.E.64 R4, desc[UR6][R16.64+0x8] ;  /* 0x0000080610041981 */ /* 0x000f22000c1e1b00 */
[----:B--2---:R-:W-:-:S03]  /*0800*/  @!P0 IMAD.WIDE R6, R19, 0x8, R8 ;  /* 0x0000000813068825 */ /* 0x004fc600078e0208 */
[----:B------:R-:W4:Y:S01]  /*0810*/  @P1 LDG.E.64 R14, desc[UR6][R14.64+0x8] ;  /* 0x000008060e0e1981 */ /* 0x000f22000c1e1b00 */
[----:B------:R-:W-:-:S03]  /*0820*/  @!P0 IMAD.WIDE.U32 R8, R23, 0x8, R8 ;  /* 0x0000000817088825 */ /* 0x000fc600078e0008 */
[----:B------:R-:W2:Y:S04]  /*0830*/  @!P0 LDG.E.64 R6, desc[UR6][R6.64] ;  /* 0x0000000606068981 */ /* 0x000ea8000c1e1b00 */
[----:B------:R-:W2:Y:S01]  /*0840*/  @!P0 LDG.E.64 R8, desc[UR6][R8.64] ;  /* 0x0000000608088981 */ /* 0x000ea2000c1e1b00 */
[----:B---3--:R-:W-:-:S08]  /*0850*/  @P1 DADD R10, R12, -R10 ;  /* 0x000000000c0a1229 */ /* 0x008fd0000000080a */
[----:B------:R-:W-:Y:S02]  /*0860*/  @P1 DFMA R10, R10, R10, R20 ;  /* 0x0000000a0a0a122b */ /* 0x000fe40000000014 */
[----:B----4-:R-:W-:Y:S02]  /*0870*/  @P1 DADD R12, R4, -R14 ;  /* 0x00000000040c1229 */ /* 0x010fe4000000080e */
[----:B--2---:R-:W-:-:S06]  /*0880*/  @!P0 DADD R4, R6, -R8 ;  /* 0x0000000006048229 */ /* 0x004fcc0000000808 */
[----:B------:R-:W-:-:S08]  /*0890*/  @P1 DFMA R20, R12, R12, R10 ;  /* 0x0000000c0c14122b */ /* 0x000fd0000000000a */
[----:B------:R-:W-:-:S11]  /*08a0*/  @!P0 DFMA R20, R4, R4, R20 ;  /* 0x000000040414822b */ /* 0x000fd60000000014 */
.L_x_25:
[----:B------:R-:W0:Y:S01]  /*08b0*/  LDC.64 R4, c[0x0][0x388] ;  /* 0x0000e200ff047b82 */ /* 0x000e220000000a00 */
[----:B------:R-:W-:Y:S01]  /*08c0*/  IMAD R0, R0, R0, R0 ;  /* 0x0000000000007224 */ /* 0x000fe200078e0200 */
[----:B------:R-:W-:-:S04]  /*08d0*/  IADD3 R11, PT, PT, R3, 0x1, RZ ;  /* 0x00000001030b7810 */ /* 0x000fc80007ffe0ff */
[----:B------:R-:W-:Y:S02]  /*08e0*/  LEA.HI R9, R0, R3, RZ, 0x1f ;  /* 0x0000000300097211 */ /* 0x000fe400078ff8ff */
[----:B------:R-:W1:Y:S03]  /*08f0*/  LDC.64 R6, c[0x0][0x390] ;  /* 0x0000e400ff067b82 */ /* 0x000e660000000a00 */
[----:B0-----:R-:W-:-:S05]  /*0900*/  IMAD.WIDE.U32 R2, R9, 0x8, R4 ;  /* 0x0000000809027825 */ /* 0x001fca00078e0004 */
[----:B------:R-:W-:Y:S01]  /*0910*/  STG.E.64 desc[UR6][R2.64], R20 ;  /* 0x0000001402007986 */ /* 0x000fe2000c101b06 */
[----:B-1----:R-:W-:-:S05]  /*0920*/  IMAD.WIDE.U32 R4, R9, 0x4, R6 ;  /* 0x0000000409047825 */ /* 0x002fca00078e0006 */
[----:B------:R-:W-:Y:S01]  /*0930*/  STG.E desc[UR6][R4.64], R11 ;  /* 0x0000000b04007986 */ /* 0x000fe2000c101906 */
[----:B------:R-:W-:Y:S05]  /*0940*/  EXIT ;  /* 0x000000000000794d */ /* 0x000fea0003800000 */
.L_x_29:
        /* <DEDUP_REMOVED lines=11> */
.L_x_34:


//--------------------- .text._Z15create_nn_arrayPiS_ii --------------------------
	.section	.text._Z15create_nn_arrayPiS_ii,"ax",@progbits
	.align	128
        .global         _Z15create_nn_arrayPiS_ii
        .type           _Z15create_nn_arrayPiS_ii,@function
        .size           _Z15create_nn_arrayPiS_ii,(.L_x_35 - _Z15create_nn_arrayPiS_ii)
        .other          _Z15create_nn_arrayPiS_ii,@"STO_CUDA_ENTRY STV_DEFAULT"
_Z15create_nn_arrayPiS_ii:
.text._Z15create_nn_arrayPiS_ii:
[----:B------:R-:W-:Y:S01]  /*0000*/  LDC R1, c[0x0][0x37c] ;  /* 0x0000df00ff017b82 */ /* 0x000fe20000000800 */
[----:B------:R-:W0:Y:S07]  /*0010*/  S2R R2, SR_TID.Y ;  /* 0x0000000000027919 */ /* 0x000e2e0000002200 */
[----:B------:R-:W1:Y:S01]  /*0020*/  LDC R0, c[0x0][0x360] ;  /* 0x0000d800ff007b82 */ /* 0x000e620000000800 */
[----:B------:R-:W2:Y:S01]  /*0030*/  LDCU.64 UR6, c[0x0][0x390] ;  /* 0x00007200ff0677ac */ /* 0x000ea20008000a00 */
[----:B------:R-:W1:Y:S06]  /*0040*/  S2R R3, SR_TID.X ;  /* 0x0000000000037919 */ /* 0x000e6c0000002100 */
[----:B------:R-:W0:Y:S08]  /*0050*/  S2UR UR5, SR_CTAID.Y ;  /* 0x00000000000579c3 */ /* 0x000e300000002600 */
[----:B------:R-:W0:Y:S08]  /*0060*/  LDC R7, c[0x0][0x364] ;  /* 0x0000d900ff077b82 */ /* 0x000e300000000800 */
[----:B------:R-:W1:Y:S01]  /*0070*/  S2UR UR4, SR_CTAID.X ;  /* 0x00000000000479c3 */ /* 0x000e620000002500 */
[----:B0-----:R-:W-:-:S05]  /*0080*/  IMAD R7, R7, UR5, R2 ;  /* 0x0000000507077c24 */ /* 0x001fca000f8e0202 */
[----:B--2---:R-:W-:Y:S01]  /*0090*/  ISETP.GT.AND P0, PT, R7, UR7, PT ;  /* 0x0000000707007c0c */ /* 0x004fe2000bf04270 */
[----:B-1----:R-:W-:-:S05]  /*00a0*/  IMAD R0, R0, UR4, R3 ;  /* 0x0000000400007c24 */ /* 0x002fca000f8e0203 */
[----:B------:R-:W-:-:S04]  /*00b0*/  ISETP.GE.OR P0, PT, R0, UR6, P0 ;  /* 0x0000000600007c0c */ /* 0x000fc80008706670 */
[----:B------:R-:W-:-:S13]  /*00c0*/  ISETP.LT.OR P0, PT, R0, R7, P0 ;  /* 0x000000070000720c */ /* 0x000fda0000701670 */
[----:B------:R-:W-:Y:S05]  /*00d0*/  @P0 EXIT ;  /* 0x000000000000094d */ /* 0x000fea0003800000 */
[----:B------:R-:W0:Y:S01]  /*00e0*/  LDC.64 R2, c[0x0][0x380] ;  /* 0x0000e000ff027b82 */ /* 0x000e220000000a00 */
[----:B------:R-:W1:Y:S01]  /*00f0*/  LDCU.64 UR4, c[0x0][0x358] ;  /* 0x00006b00ff0477ac */ /* 0x000e620008000a00 */
[----:B------:R-:W-:-:S05]  /*0100*/  IMAD R4, R0, R0, R0 ;  /* 0x0000000000047224 */ /* 0x000fca00078e0200 */
[----:B------:R-:W-:-:S05]  /*0110*/  LEA.HI R5, R4, R7, RZ, 0x1f ;  /* 0x0000000704057211 */ /* 0x000fca00078ff8ff */
[----:B0-----:R-:W-:Y:S02]  /*0120*/  IMAD.WIDE.U32 R2, R5, 0x4, R2 ;  /* 0x0000000405027825 */ /* 0x001fe400078e0002 */
[----:B------:R-:W0:Y:S04]  /*0130*/  LDC.64 R4, c[0x0][0x388] ;  /* 0x0000e200ff047b82 */ /* 0x000e280000000a00 */
[----:B-1----:R-:W2:Y:S01]  /*0140*/  LDG.E R3, desc[UR4][R2.64] ;  /* 0x0000000402037981 */ /* 0x002ea2000c1e1900 */
[----:B------:R-:W-:-:S05]  /*0150*/  IMAD R0, R0, UR7, R0 ;  /* 0x0000000700007c24 */ /* 0x000fca000f8e0200 */
[----:B------:R-:W-:-:S05]  /*0160*/  IADD3 R7, PT, PT, R7, R0, RZ ;  /* 0x0000000007077210 */ /* 0x000fca0007ffe0ff */
[----:B0-----:R-:W-:-:S05]  /*0170*/  IMAD.WIDE.U32 R4, R7, 0x4, R4 ;  /* 0x0000000407047825 */ /* 0x001fca00078e0004 */
[----:B--2---:R-:W-:Y:S01]  /*0180*/  STG.E desc[UR4][R4.64], R3 ;  /* 0x0000000304007986 */ /* 0x004fe2000c101904 */
[----:B------:R-:W-:Y:S05]  /*0190*/  EXIT ;  /* 0x000000000000794d */ /* 0x000fea0003800000 */
.L_x_30:
        /* <DEDUP_REMOVED lines=14> */
.L_x_35:


//--------------------- .nv.shared.reserved.0     --------------------------
	.section	.nv.shared.reserved.0,"aw",@nobits
	.weak		__nv_reservedSMEM_offset_0_alias
	.size		__nv_reservedSMEM_offset_0_alias, 0, 64
	.other		__nv_reservedSMEM_offset_0_alias,@"STO_CUDA_RESERVED_SHARED STV_DEFAULT"
__nv_reservedSMEM_offset_0_alias:
	.zero		0
	.zero		64


//--------------------- .nv.constant0._Z20sort_distance_matrixIfEvPT_Piii --------------------------
	.section	.nv.constant0._Z20sort_distance_matrixIfEvPT_Piii,"a",@progbits
	.sectionflags	@""
	.align	4
.nv.constant0._Z20sort_distance_matrixIfEvPT_Piii:
	.zero		920


//--------------------- .nv.constant0._Z25calculate_distance_matrixIfEvPT_S1_Piii --------------------------
	.section	.nv.constant0._Z25calculate_distance_matrixIfEvPT_S1_Piii,"a",@progbits
	.sectionflags	@""
	.align	4
.nv.constant0._Z25calculate_distance_matrixIfEvPT_S1_Piii:
	.zero		928


//--------------------- .nv.constant0._Z20sort_distance_matrixIdEvPT_Piii --------------------------
	.section	.nv.constant0._Z20sort_distance_matrixIdEvPT_Piii,"a",@progbits
	.sectionflags	@""
	.align	4
.nv.constant0._Z20sort_distance_matrixIdEvPT_Piii:
	.zero		920


//--------------------- .nv.constant0._Z25calculate_distance_matrixIdEvPT_S1_Piii --------------------------
	.section	.nv.constant0._Z25calculate_distance_matrixIdEvPT_S1_Piii,"a",@progbits
	.sectionflags	@""
	.align	4
.nv.constant0._Z25calculate_distance_matrixIdEvPT_S1_Piii:
	.zero		928


//--------------------- .nv.constant0._Z15create_nn_arrayPiS_ii --------------------------
	.section	.nv.constant0._Z15create_nn_arrayPiS_ii,"a",@progbits
	.sectionflags	@""
	.align	4
.nv.constant0._Z15create_nn_arrayPiS_ii:
	.zero		920


//--------------------- SYMBOLS --------------------------

	.type		.nv.reservedSmem.offset0,@object
	.size		.nv.reservedSmem.offset0,0x4
